def attn_fwd(
    Q,
    K,
    V,
    Out,
    Lse,
    sm_scale,
    stride_qz,
    stride_qh,
    stride_qm,
    stride_qk,
    stride_kz,
    stride_kh,
    stride_kn,
    stride_kk,
    stride_vz,
    stride_vh,
    stride_vn,
    stride_vk,
    stride_oz,
    stride_oh,
    stride_om,
    stride_ok,
    seqlen_q,
    seqlen_k,
    BLOCK_M: tl.constexpr,
    BLOCK_N: tl.constexpr,
    HEAD_DIM: tl.constexpr,
    CAUSAL: tl.constexpr,
):
    start_m = tl.program_id(0)
    off_hz = tl.program_id(1)
    q_off = off_hz * stride_qh
    k_off = off_hz * stride_kh
    v_off = off_hz * stride_vh
    offs_m = start_m * BLOCK_M + tl.arange(0, BLOCK_M)
    offs_d = tl.arange(0, HEAD_DIM)
    offs_n = tl.arange(0, BLOCK_N)
    q_ptrs = Q + q_off + offs_m[:, None] * stride_qm + offs_d[None, :] * stride_qk
    k_ptrs = K + k_off + offs_d[:, None] * stride_kk + offs_n[None, :] * stride_kn
    v_ptrs = V + v_off + offs_n[:, None] * stride_vn + offs_d[None, :] * stride_vk
    m_i = tl.full([BLOCK_M], float("-inf"), dtype=tl.float32)
    l_i = tl.zeros([BLOCK_M], dtype=tl.float32) + 1.0
    acc = tl.zeros([BLOCK_M, HEAD_DIM], dtype=tl.float32)
    q = tl.load(q_ptrs)
    acc, l_i, m_i = _attn_fwd_inner(
        acc,
        l_i,
        m_i,
        q,
        k_ptrs,
        v_ptrs,
        sm_scale,
        stride_kn,
        stride_vn,
        start_m,
        seqlen_k,
        BLOCK_M,
        BLOCK_N,
        HEAD_DIM,
        CAUSAL,
    )
    acc = acc / l_i[:, None]
    lse = m_i + tl.math.log2(l_i) / 1.4426950408889634
    o_ptrs = (
        Out
        + off_hz * stride_oh
        + offs_m[:, None] * stride_om
        + offs_d[None, :] * stride_ok
    )
    tl.store(o_ptrs, acc.to(Out.dtype.element_ty))
    tl.store(Lse + off_hz * seqlen_q + offs_m, lse)

# config = {"BLOCK_M": 128, "BLOCK_N": 32, "HEAD_DIM": 32, "arch": "sm_90", "causal": false, "dtype": "bf16", "num_stages": 2, "num_warps": 8}
# arch = sm_90


// ===== COMPILED SASS (sm_90a) =====

	.target	sm_90a

	.elftype	@"ET_EXEC"


//--------------------- .note.nv.tkinfo           --------------------------
	.section	.note.nv.tkinfo,"",@"SHT_NOTE"
	.sectionflags	@"SHF_NOTE_NV_TKINFO"
	.tkinfo
        /*0018*/ 	.word	0x00000002
        /*0030*/ 	.string	""
        /*0030*/ 	.string	"ptxas"
        /*0030*/ 	.string	"Cuda compilation tools, release 13.0, V13.0.88"
        /*0030*/ 	.string	"Build cuda_13.0.r13.0/compiler.36424714_0"
        /*0030*/ 	.string	"-v  -suppress-debug-info  -lineinfo  -arch sm_90a "



//--------------------- .note.nv.cuinfo           --------------------------
	.section	.note.nv.cuinfo,"",@"SHT_NOTE"
	.sectionflags	@"SHF_NOTE_NV_CUINFO"
        /*0018*/ 	.short	0x0002
        /*001a*/ 	.short	0x005a
        /*001c*/ 	.short	0x0082
	.zero		2


//--------------------- .nv.info                  --------------------------
	.section	.nv.info,"",@"SHT_CUDA_INFO"
	.align	4


	//----- nvinfo : EIATTR_REGCOUNT
	.align		4
        /*0000*/ 	.byte	0x04, 0x2f
        /*0002*/ 	.short	(.L_2 - .L_1)
	.align		4
.L_1:
        /*0004*/ 	.word	index@(attn_fwd)
        /*0008*/ 	.word	0x00000040


	//----- nvinfo : EIATTR_FRAME_SIZE
	.align		4
.L_2:
        /*000c*/ 	.byte	0x04, 0x11
        /*000e*/ 	.short	(.L_4 - .L_3)
	.align		4
.L_3:
        /*0010*/ 	.word	index@(attn_fwd)
        /*0014*/ 	.word	0x00000000


	//----- nvinfo : EIATTR_MIN_STACK_SIZE
	.align		4
.L_4:
        /*0018*/ 	.byte	0x04, 0x12
        /*001a*/ 	.short	(.L_6 - .L_5)
	.align		4
.L_5:
        /*001c*/ 	.word	index@(attn_fwd)
        /*0020*/ 	.word	0x00000000
.L_6:


//--------------------- .nv.compat                --------------------------
	.section	.nv.compat,"",@"SHT_CUDA_COMPAT_INFO"
	.align	4
        /*0000*/ 	.byte	0x02, 0x09, 0x01, 0x00, 0x02, 0x02, 0x04, 0x00, 0x02, 0x05, 0x05, 0x00, 0x03, 0x07, 0x01, 0x01
        /*0010*/ 	.byte	0x02, 0x03, 0x00, 0x00, 0x02, 0x06, 0x01, 0x00, 0x04, 0x0b, 0x08, 0x00, 0x00, 0x00, 0x00, 0x00
        /*0020*/ 	.byte	0x00, 0x00, 0x00, 0x00


//--------------------- .nv.info.attn_fwd         --------------------------
	.section	.nv.info.attn_fwd,"",@"SHT_CUDA_INFO"
	.sectionflags	@""
	.align	4


	//----- nvinfo : EIATTR_CUDA_API_VERSION
	.align		4
        /*0000*/ 	.byte	0x04, 0x37
        /*0002*/ 	.short	(.L_8 - .L_7)
.L_7:
        /*0004*/ 	.word	0x00000082


	//----- nvinfo : EIATTR_KPARAM_INFO
	.align		4
.L_8:
        /*0008*/ 	.byte	0x04, 0x17
        /*000a*/ 	.short	(.L_10 - .L_9)
.L_9:
        /*000c*/ 	.word	0x00000000
        /*0010*/ 	.short	0x0019
        /*0012*/ 	.short	0x0080
        /*0014*/ 	.byte	0x00, 0xf4, 0x21, 0x00


	//----- nvinfo : EIATTR_KPARAM_INFO
	.align		4
.L_10:
        /*0018*/ 	.byte	0x04, 0x17
        /*001a*/ 	.short	(.L_12 - .L_11)
.L_11:
        /*001c*/ 	.word	0x00000000
        /*0020*/ 	.short	0x0018
        /*0022*/ 	.short	0x0078
        /*0024*/ 	.byte	0x00, 0xf4, 0x21, 0x00


	//----- nvinfo : EIATTR_KPARAM_INFO
	.align		4
.L_12:
        /*0028*/ 	.byte	0x04, 0x17
        /*002a*/ 	.short	(.L_14 - .L_13)
.L_13:
        /*002c*/ 	.word	0x00000000
        /*0030*/ 	.short	0x0017
        /*0032*/ 	.short	0x0070
        /*0034*/ 	.byte	0x00, 0xf0, 0x11, 0x00


	//----- nvinfo : EIATTR_KPARAM_INFO
	.align		4
.L_14:
        /*0038*/ 	.byte	0x04, 0x17
        /*003a*/ 	.short	(.L_16 - .L_15)
.L_15:
        /*003c*/ 	.word	0x00000000
        /*0040*/ 	.short	0x0016
        /*0042*/ 	.short	0x006c
        /*0044*/ 	.byte	0x00, 0xf0, 0x11, 0x00


	//----- nvinfo : EIATTR_KPARAM_INFO
	.align		4
.L_16:
        /*0048*/ 	.byte	0x04, 0x17
        /*004a*/ 	.short	(.L_18 - .L_17)
.L_17:
        /*004c*/ 	.word	0x00000000
        /*0050*/ 	.short	0x0015
        /*0052*/ 	.short	0x0068
        /*0054*/ 	.byte	0x00, 0xf0, 0x11, 0x00


	//----- nvinfo : EIATTR_KPARAM_INFO
	.align		4
.L_18:
        /*0058*/ 	.byte	0x04, 0x17
        /*005a*/ 	.short	(.L_20 - .L_19)
.L_19:
        /*005c*/ 	.word	0x00000000
        /*0060*/ 	.short	0x0014
        /*0062*/ 	.short	0x0064
        /*0064*/ 	.byte	0x00, 0xf0, 0x11, 0x00


	//----- nvinfo : EIATTR_KPARAM_INFO
	.align		4
.L_20:
        /*0068*/ 	.byte	0x04, 0x17
        /*006a*/ 	.short	(.L_22 - .L_21)
.L_21:
        /*006c*/ 	.word	0x00000000
        /*0070*/ 	.short	0x0013
        /*0072*/ 	.short	0x0060
        /*0074*/ 	.byte	0x00, 0xf0, 0x11, 0x00


	//----- nvinfo : EIATTR_KPARAM_INFO
	.align		4
.L_22:
        /*0078*/ 	.byte	0x04, 0x17
        /*007a*/ 	.short	(.L_24 - .L_23)
.L_23:
        /*007c*/ 	.word	0x00000000
        /*0080*/ 	.short	0x0012
        /*0082*/ 	.short	0x005c
        /*0084*/ 	.byte	0x00, 0xf0, 0x11, 0x00


	//----- nvinfo : EIATTR_KPARAM_INFO
	.align		4
.L_24:
        /*0088*/ 	.byte	0x04, 0x17
        /*008a*/ 	.short	(.L_26 - .L_25)
.L_25:
        /*008c*/ 	.word	0x00000000
        /*0090*/ 	.short	0x0011
        /*0092*/ 	.short	0x0058
        /*0094*/ 	.byte	0x00, 0xf0, 0x11, 0x00


	//----- nvinfo : EIATTR_KPARAM_INFO
	.align		4
.L_26:
        /*0098*/ 	.byte	0x04, 0x17
        /*009a*/ 	.short	(.L_28 - .L_27)
.L_27:
        /*009c*/ 	.word	0x00000000
        /*00a0*/ 	.short	0x0010
        /*00a2*/ 	.short	0x0054
        /*00a4*/ 	.byte	0x00, 0xf0, 0x11, 0x00


	//----- nvinfo : EIATTR_KPARAM_INFO
	.align		4
.L_28:
        /*00a8*/ 	.byte	0x04, 0x17
        /*00aa*/ 	.short	(.L_30 - .L_29)
.L_29:
        /*00ac*/ 	.word	0x00000000
        /*00b0*/ 	.short	0x000f
        /*00b2*/ 	.short	0x0050
        /*00b4*/ 	.byte	0x00, 0xf0, 0x11, 0x00


	//----- nvinfo : EIATTR_KPARAM_INFO
	.align		4
.L_30:
        /*00b8*/ 	.byte	0x04, 0x17
        /*00ba*/ 	.short	(.L_32 - .L_31)
.L_31:
        /*00bc*/ 	.word	0x00000000
        /*00c0*/ 	.short	0x000e
        /*00c2*/ 	.short	0x004c
        /*00c4*/ 	.byte	0x00, 0xf0, 0x11, 0x00


	//----- nvinfo : EIATTR_KPARAM_INFO
	.align		4
.L_32:
        /*00c8*/ 	.byte	0x04, 0x17
        /*00ca*/ 	.short	(.L_34 - .L_33)
.L_33:
        /*00cc*/ 	.word	0x00000000
        /*00d0*/ 	.short	0x000d
        /*00d2*/ 	.short	0x0048
        /*00d4*/ 	.byte	0x00, 0xf0, 0x11, 0x00


	//----- nvinfo : EIATTR_KPARAM_INFO
	.align		4
.L_34:
        /*00d8*/ 	.byte	0x04, 0x17
        /*00da*/ 	.short	(.L_36 - .L_35)
.L_35:
        /*00dc*/ 	.word	0x00000000
        /*00e0*/ 	.short	0x000c
        /*00e2*/ 	.short	0x0044
        /*00e4*/ 	.byte	0x00, 0xf0, 0x11, 0x00


	//----- nvinfo : EIATTR_KPARAM_INFO
	.align		4
.L_36:
        /*00e8*/ 	.byte	0x04, 0x17
        /*00ea*/ 	.short	(.L_38 - .L_37)
.L_37:
        /*00ec*/ 	.word	0x00000000
        /*00f0*/ 	.short	0x000b
        /*00f2*/ 	.short	0x0040
        /*00f4*/ 	.byte	0x00, 0xf0, 0x11, 0x00


	//----- nvinfo : EIATTR_KPARAM_INFO
	.align		4
.L_38:
        /*00f8*/ 	.byte	0x04, 0x17
        /*00fa*/ 	.short	(.L_40 - .L_39)
.L_39:
        /*00fc*/ 	.word	0x00000000
        /*0100*/ 	.short	0x000a
        /*0102*/ 	.short	0x003c
        /*0104*/ 	.byte	0x00, 0xf0, 0x11, 0x00


	//----- nvinfo : EIATTR_KPARAM_INFO
	.align		4
.L_40:
        /*0108*/ 	.byte	0x04, 0x17
        /*010a*/ 	.short	(.L_42 - .L_41)
.L_41:
        /*010c*/ 	.word	0x00000000
        /*0110*/ 	.short	0x0009
        /*0112*/ 	.short	0x0038
        /*0114*/ 	.byte	0x00, 0xf0, 0x11, 0x00


	//----- nvinfo : EIATTR_KPARAM_INFO
	.align		4
.L_42:
        /*0118*/ 	.byte	0x04, 0x17
        /*011a*/ 	.short	(.L_44 - .L_43)
.L_43:
        /*011c*/ 	.word	0x00000000
        /*0120*/ 	.short	0x0008
        /*0122*/ 	.short	0x0034
        /*0124*/ 	.byte	0x00, 0xf0, 0x11, 0x00


	//----- nvinfo : EIATTR_KPARAM_INFO
	.align		4
.L_44:
        /*0128*/ 	.byte	0x04, 0x17
        /*012a*/ 	.short	(.L_46 - .L_45)
.L_45:
        /*012c*/ 	.word	0x00000000
        /*0130*/ 	.short	0x0007
        /*0132*/ 	.short	0x0030
        /*0134*/ 	.byte	0x00, 0xf0, 0x11, 0x00


	//----- nvinfo : EIATTR_KPARAM_INFO
	.align		4
.L_46:
        /*0138*/ 	.byte	0x04, 0x17
        /*013a*/ 	.short	(.L_48 - .L_47)
.L_47:
        /*013c*/ 	.word	0x00000000
        /*0140*/ 	.short	0x0006
        /*0142*/ 	.short	0x002c
        /*0144*/ 	.byte	0x00, 0xf0, 0x11, 0x00


	//----- nvinfo : EIATTR_KPARAM_INFO
	.align		4
.L_48:
        /*0148*/ 	.byte	0x04, 0x17
        /*014a*/ 	.short	(.L_50 - .L_49)
.L_49:
        /*014c*/ 	.word	0x00000000
        /*0150*/ 	.short	0x0005
        /*0152*/ 	.short	0x0028
        /*0154*/ 	.byte	0x00, 0xf0, 0x11, 0x00


	//----- nvinfo : EIATTR_KPARAM_INFO
	.align		4
.L_50:
        /*0158*/ 	.byte	0x04, 0x17
        /*015a*/ 	.short	(.L_52 - .L_51)
.L_51:
        /*015c*/ 	.word	0x00000000
        /*0160*/ 	.short	0x0004
        /*0162*/ 	.short	0x0020
        /*0164*/ 	.byte	0x00, 0xf4, 0x21, 0x00


	//----- nvinfo : EIATTR_KPARAM_INFO
	.align		4
.L_52:
        /*0168*/ 	.byte	0x04, 0x17
        /*016a*/ 	.short	(.L_54 - .L_53)
.L_53:
        /*016c*/ 	.word	0x00000000
        /*0170*/ 	.short	0x0003
        /*0172*/ 	.short	0x0018
        /*0174*/ 	.byte	0x00, 0xf4, 0x21, 0x00


	//----- nvinfo : EIATTR_KPARAM_INFO
	.align		4
.L_54:
        /*0178*/ 	.byte	0x04, 0x17
        /*017a*/ 	.short	(.L_56 - .L_55)
.L_55:
        /*017c*/ 	.word	0x00000000
        /*0180*/ 	.short	0x0002
        /*0182*/ 	.short	0x0010
        /*0184*/ 	.byte	0x00, 0xf4, 0x21, 0x00


	//----- nvinfo : EIATTR_KPARAM_INFO
	.align		4
.L_56:
        /*0188*/ 	.byte	0x04, 0x17
        /*018a*/ 	.short	(.L_58 - .L_57)
.L_57:
        /*018c*/ 	.word	0x00000000
        /*0190*/ 	.short	0x0001
        /*0192*/ 	.short	0x0008
        /*0194*/ 	.byte	0x00, 0xf4, 0x21, 0x00


	//----- nvinfo : EIATTR_KPARAM_INFO
	.align		4
.L_58:
        /*0198*/ 	.byte	0x04, 0x17
        /*019a*/ 	.short	(.L_60 - .L_59)
.L_59:
        /*019c*/ 	.word	0x00000000
        /*01a0*/ 	.short	0x0000
        /*01a2*/ 	.short	0x0000
        /*01a4*/ 	.byte	0x00, 0xf4, 0x21, 0x00


	//----- nvinfo : EIATTR_SPARSE_MMA_MASK
	.align		4
.L_60:
        /*01a8*/ 	.byte	0x03, 0x50
        /*01aa*/ 	.short	0x0000


	//----- nvinfo : EIATTR_MAXREG_COUNT
	.align		4
        /*01ac*/ 	.byte	0x03, 0x1b
        /*01ae*/ 	.short	0x00ff


	//----- nvinfo : EIATTR_NUM_BARRIERS
	.align		4
        /*01b0*/ 	.byte	0x02, 0x4c
        /*01b2*/ 	.byte	0x01
	.zero		1


	//----- nvinfo : EIATTR_MERCURY_ISA_VERSION
	.align		4
        /*01b4*/ 	.byte	0x03, 0x5f
        /*01b6*/ 	.short	0x0101


	//----- nvinfo : EIATTR_COOP_GROUP_MASK_REGIDS
	.align		4
        /*01b8*/ 	.byte	0x04, 0x29
        /*01ba*/ 	.short	(.L_62 - .L_61)


	//   ....[0]....
.L_61:
        /*01bc*/ 	.word	0xffffffff


	//   ....[1]....
        /*01c0*/ 	.word	0xffffffff


	//   ....[2]....
        /*01c4*/ 	.word	0xffffffff


	//   ....[3]....
        /*01c8*/ 	.word	0xffffffff


	//   ....[4]....
        /*01cc*/ 	.word	0xffffffff


	//   ....[5]....
        /*01d0*/ 	.word	0xffffffff


	//   ....[6]....
        /*01d4*/ 	.word	0xffffffff


	//   ....[7]....
        /*01d8*/ 	.word	0xffffffff


	//----- nvinfo : EIATTR_COOP_GROUP_INSTR_OFFSETS
	.align		4
.L_62:
        /*01dc*/ 	.byte	0x04, 0x28
        /*01de*/ 	.short	(.L_64 - .L_63)


	//   ....[0]....
.L_63:
        /*01e0*/ 	.word	0x00001180


	//   ....[1]....
        /*01e4*/ 	.word	0x000011b0


	//   ....[2]....
        /*01e8*/ 	.word	0x000012d0


	//   ....[3]....
        /*01ec*/ 	.word	0x00001300


	//   ....[4]....
        /*01f0*/ 	.word	0x00001950


	//   ....[5]....
        /*01f4*/ 	.word	0x00001960


	//   ....[6]....
        /*01f8*/ 	.word	0x000019b0


	//   ....[7]....
        /*01fc*/ 	.word	0x000019c0


	//----- nvinfo : EIATTR_EXIT_INSTR_OFFSETS
	.align		4
.L_64:
        /*0200*/ 	.byte	0x04, 0x1c
        /*0202*/ 	.short	(.L_66 - .L_65)


	//   ....[0]....
.L_65:
        /*0204*/ 	.word	0x00002b20


	//   ....[1]....
        /*0208*/ 	.word	0x00002b50


	//----- nvinfo : EIATTR_REQNTID
	.align		4
.L_66:
        /*020c*/ 	.byte	0x04, 0x10
        /*020e*/ 	.short	(.L_68 - .L_67)
.L_67:
        /*0210*/ 	.word	0x00000100
        /*0214*/ 	.word	0x00000001
        /*0218*/ 	.word	0x00000001


	//----- nvinfo : EIATTR_CBANK_PARAM_SIZE
	.align		4
.L_68:
        /*021c*/ 	.byte	0x03, 0x19
        /*021e*/ 	.short	0x0088


	//----- nvinfo : EIATTR_PARAM_CBANK
	.align		4
        /*0220*/ 	.byte	0x04, 0x0a
        /*0222*/ 	.short	(.L_70 - .L_69)
	.align		4
.L_69:
        /*0224*/ 	.word	index@(.nv.constant0.attn_fwd)
        /*0228*/ 	.short	0x0210
        /*022a*/ 	.short	0x0088


	//----- nvinfo : EIATTR_SW_WAR
	.align		4
.L_70:
        /*022c*/ 	.byte	0x04, 0x36
        /*022e*/ 	.short	(.L_72 - .L_71)
.L_71:
        /*0230*/ 	.word	0x00000008
.L_72:


//--------------------- .nv.callgraph             --------------------------
	.section	.nv.callgraph,"",@"SHT_CUDA_CALLGRAPH"
	.align	4
	.sectionentsize	8
	.align		4
        /*0000*/ 	.word	0x00000000
	.align		4
        /*0004*/ 	.word	0xffffffff
	.align		4
        /*0008*/ 	.word	0x00000000
	.align		4
        /*000c*/ 	.word	0xfffffffe
	.align		4
        /*0010*/ 	.word	0x00000000
	.align		4
        /*0014*/ 	.word	0xfffffffd
	.align		4
        /*0018*/ 	.word	0x00000000
	.align		4
        /*001c*/ 	.word	0xfffffffc


//--------------------- .nv.constant4             --------------------------
	.section	.nv.constant4,"a",@progbits
	.align	8
	.align		8
.nv.constant4:
        /*0000*/ 	.dword	_$_str


//--------------------- .text.attn_fwd            --------------------------
	.section	.text.attn_fwd,"ax",@progbits
	.align	128
        .global         attn_fwd
        .type           attn_fwd,@function
        .size           attn_fwd,(.L_x_3 - attn_fwd)
        .other          attn_fwd,@"STO_CUDA_ENTRY STV_DEFAULT"
attn_fwd:
.text.attn_fwd:
[----:B------:R-:W-:Y:S01]  /*0000*/  LDC R1, c[0x0][0x28] ;  /* 0x00000a00ff017b82 */ /* 0x000fe20000000800 */
[----:B------:R-:W0:Y:S07]  /*0010*/  S2R R5, SR_TID.X ;  /* 0x0000000000057919 */ /* 0x000e2e0000002100 */
[----:B------:R-:W1:Y:S01]  /*0020*/  S2UR UR7, SR_CTAID.Y ;  /* 0x00000000000779c3 */ /* 0x000e620000002600 */
[----:B------:R-:W-:Y:S01]  /*0030*/  ULDC.64 UR4, c[0x0][0x240] ;  /* 0x0000900000047ab9 */ /* 0x000fe20000000a00 */
[----:B------:R-:W-:Y:S01]  /*0040*/  ULDC.64 UR24, c[0x0][0x208] ;  /* 0x0000820000187ab9 */ /* 0x000fe20000000a00 */
[----:B------:R-:W2:Y:S01]  /*0050*/  S2R R3, SR_CTAID.X ;  /* 0x0000000000037919 */ /* 0x000ea20000002500 */
[----:B------:R-:W-:-:S04]  /*0060*/  ULDC UR26, c[0x0][0x280] ;  /* 0x0000a000001a7ab9 */ /* 0x000fc80000000800 */
[----:B------:R-:W3:Y:S08]  /*0070*/  LDC R6, c[0x0][0x248] ;  /* 0x00009200ff067b82 */ /* 0x000ef00000000800 */
[----:B------:R-:W4:Y:S01]  /*0080*/  LDC.64 R8, c[0x0][0x210] ;  /* 0x00008400ff087b82 */ /* 0x000f220000000a00 */
[----:B-1----:R-:W-:-:S04]  /*0090*/  UIMAD UR4, UR7, UR4, URZ ;  /* 0x00000004070472a4 */ /* 0x002fc8000f8e023f */
[----:B------:R-:W-:Y:S01]  /*00a0*/  USHF.L.U32 UR6, UR4, 0x1, URZ ;  /* 0x0000000104067899 */ /* 0x000fe2000800063f */
[----:B0-----:R-:W-:Y:S02]  /*00b0*/  LOP3.LUT R4, R5, 0x7f, RZ, 0xc0, !PT ;  /* 0x0000007f05047812 */ /* 0x001fe400078ec0ff */
[----:B------:R-:W-:-:S03]  /*00c0*/  SHF.R.U32.HI R7, RZ, 0x7, R5 ;  /* 0x00000007ff077819 */ /* 0x000fc60000011605 */
[----:B--2---:R-:W-:Y:S01]  /*00d0*/  IMAD R4, R3, 0x80, R4 ;  /* 0x0000008003047824 */ /* 0x004fe200078e0204 */
[----:B------:R-:W-:-:S03]  /*00e0*/  SGXT.U32 R7, R7, 0x1 ;  /* 0x000000010707781a */ /* 0x000fc60000000000 */
[----:B------:R-:W-:Y:S01]  /*00f0*/  IMAD R0, R4, UR5, RZ ;  /* 0x0000000504007c24 */ /* 0x000fe2000f8e02ff */
[----:B------:R-:W-:Y:S01]  /*0100*/  UIMAD.WIDE UR4, UR4, 0x2, URZ ;  /* 0x00000002040478a5 */ /* 0x000fe2000f8e023f */
[----:B---3--:R-:W-:Y:S02]  /*0110*/  IMAD R7, R7, R6, RZ ;  /* 0x0000000607077224 */ /* 0x008fe400078e02ff */
[C---:B------:R-:W-:Y:S02]  /*0120*/  IMAD.SHL.U32 R3, R0.reuse, 0x2, RZ ;  /* 0x0000000200037824 */ /* 0x040fe400078e00ff */
[----:B------:R-:W-:-:S03]  /*0130*/  IMAD.HI R0, R0, 0x2, RZ ;  /* 0x0000000200007827 */ /* 0x000fc600078e02ff */
[----:B----4-:R-:W-:Y:S02]  /*0140*/  IADD3 R2, P0, P1, R3, UR6, R8 ;  /* 0x0000000603027c10 */ /* 0x010fe4000f91e008 */
[----:B------:R-:W-:Y:S02]  /*0150*/  LEA R3, R6, R7, 0x1 ;  /* 0x0000000706037211 */ /* 0x000fe400078e08ff */
[----:B------:R-:W-:Y:S02]  /*0160*/  IADD3.X R0, R0, UR5, R9, P0, P1 ;  /* 0x0000000500007c10 */ /* 0x000fe400087e2409 */
[-C--:B------:R-:W-:Y:S01]  /*0170*/  LEA R10, P0, R7, R2.reuse, 0x1 ;  /* 0x00000002070a7211 */ /* 0x080fe200078008ff */
[C---:B------:R-:W-:Y:S01]  /*0180*/  IMAD R9, R6.reuse, 0x2, R3 ;  /* 0x0000000206097824 */ /* 0x040fe200078e0203 */
[----:B------:R-:W-:Y:S02]  /*0190*/  LEA R12, P1, R3, R2, 0x1 ;  /* 0x00000002030c7211 */ /* 0x000fe400078208ff */
[----:B------:R-:W-:Y:S01]  /*01a0*/  LEA.HI.X.SX32 R11, R7, R0, 0x1, P0 ;  /* 0x00000000070b7211 */ /* 0x000fe200000f0eff */
[----:B------:R-:W-:Y:S01]  /*01b0*/  IMAD R17, R6, 0x2, R9 ;  /* 0x0000000206117824 */ /* 0x000fe200078e0209 */
[----:B------:R-:W-:-:S02]  /*01c0*/  LEA R14, P0, R9, R2, 0x1 ;  /* 0x00000002090e7211 */ /* 0x000fc400078008ff */
[-C--:B------:R-:W-:Y:S02]  /*01d0*/  LEA.HI.X.SX32 R13, R3, R0.reuse, 0x1, P1 ;  /* 0x00000000030d7211 */ /* 0x080fe400008f0eff */
[----:B------:R-:W-:Y:S01]  /*01e0*/  LEA.HI.X.SX32 R15, R9, R0, 0x1, P0 ;  /* 0x00000000090f7211 */ /* 0x000fe200000f0eff */
[----:B------:R0:W2:Y:S01]  /*01f0*/  LDG.E.U16 R3, desc[UR24][R10.64] ;  /* 0x000000180a037981 */ /* 0x0000a2000c1e1500 */
[C---:B------:R-:W-:Y:S02]  /*0200*/  LEA R9, R6.reuse, R17, 0x1 ;  /* 0x0000001106097211 */ /* 0x040fe400078e08ff */
[-C--:B------:R-:W-:Y:S01]  /*0210*/  LEA R16, P0, R17, R2.reuse, 0x1 ;  /* 0x0000000211107211 */ /* 0x080fe200078008ff */
[----:B------:R1:W3:Y:S01]  /*0220*/  LDG.E.U16 R7, desc[UR24][R12.64] ;  /* 0x000000180c077981 */ /* 0x0002e2000c1e1500 */
[----:B------:R-:W-:Y:S01]  /*0230*/  LEA R18, P1, R9, R2, 0x1 ;  /* 0x0000000209127211 */ /* 0x000fe200078208ff */
[C---:B------:R-:W-:Y:S01]  /*0240*/  IMAD R21, R6.reuse, 0x2, R9 ;  /* 0x0000000206157824 */ /* 0x040fe200078e0209 */
[-C--:B------:R-:W-:Y:S01]  /*0250*/  LEA.HI.X.SX32 R17, R17, R0.reuse, 0x1, P0 ;  /* 0x0000000011117211 */ /* 0x080fe200000f0eff */
[----:B------:R4:W5:Y:S01]  /*0260*/  LDG.E.U16 R8, desc[UR24][R14.64] ;  /* 0x000000180e087981 */ /* 0x000962000c1e1500 */
[----:B------:R-:W-:Y:S01]  /*0270*/  LEA.HI.X.SX32 R19, R9, R0, 0x1, P1 ;  /* 0x0000000009137211 */ /* 0x000fe200008f0eff */
[C---:B------:R-:W-:Y:S01]  /*0280*/  IMAD R23, R6.reuse, 0x2, R21 ;  /* 0x0000000206177824 */ /* 0x040fe200078e0215 */
[C---:B0-----:R-:W-:Y:S01]  /*0290*/  LEA R10, P0, R21.reuse, R2, 0x1 ;  /* 0x00000002150a7211 */ /* 0x041fe200078008ff */
[----:B------:R0:W5:Y:S03]  /*02a0*/  LDG.E.U16 R9, desc[UR24][R16.64] ;  /* 0x0000001810097981 */ /* 0x000166000c1e1500 */
[----:B------:R-:W-:Y:S01]  /*02b0*/  LEA R25, R6, R23, 0x1 ;  /* 0x0000001706197211 */ /* 0x000fe200078e08ff */
[----:B------:R0:W3:Y:S01]  /*02c0*/  LDG.E.U16 R24, desc[UR24][R18.64] ;  /* 0x0000001812187981 */ /* 0x0000e2000c1e1500 */
[----:B------:R-:W-:-:S02]  /*02d0*/  LEA.HI.X.SX32 R11, R21, R0, 0x1, P0 ;  /* 0x00000000150b7211 */ /* 0x000fc400000f0eff */
[C---:B-1----:R-:W-:Y:S01]  /*02e0*/  LEA R12, P0, R23.reuse, R2, 0x1 ;  /* 0x00000002170c7211 */ /* 0x042fe200078008ff */
[C---:B------:R-:W-:Y:S02]  /*02f0*/  IMAD R21, R6.reuse, 0x2, R25 ;  /* 0x0000000206157824 */ /* 0x040fe400078e0219 */
[----:B------:R1:W5:Y:S01]  /*0300*/  LDG.E.U16 R26, desc[UR24][R10.64] ;  /* 0x000000180a1a7981 */ /* 0x000362000c1e1500 */
[----:B------:R-:W-:Y:S01]  /*0310*/  LEA.HI.X.SX32 R13, R23, R0, 0x1, P0 ;  /* 0x00000000170d7211 */ /* 0x000fe200000f0eff */
[C---:B------:R-:W-:Y:S01]  /*0320*/  IMAD R23, R6.reuse, 0x2, R21 ;  /* 0x0000000206177824 */ /* 0x040fe200078e0215 */
[-C--:B----4-:R-:W-:Y:S02]  /*0330*/  LEA R14, P0, R25, R2.reuse, 0x1 ;  /* 0x00000002190e7211 */ /* 0x090fe400078008ff */
[----:B0-----:R-:W-:Y:S01]  /*0340*/  LEA R16, P1, R21, R2, 0x1 ;  /* 0x0000000215107211 */ /* 0x001fe200078208ff */
[----:B------:R0:W4:Y:S01]  /*0350*/  LDG.E.U16 R28, desc[UR24][R12.64] ;  /* 0x000000180c1c7981 */ /* 0x000122000c1e1500 */
[----:B------:R-:W-:-:S02]  /*0360*/  LEA R27, R6, R23, 0x1 ;  /* 0x00000017061b7211 */ /* 0x000fc400078e08ff */
[----:B------:R-:W-:-:S03]  /*0370*/  LEA.HI.X.SX32 R15, R25, R0, 0x1, P0 ;  /* 0x00000000190f7211 */ /* 0x000fc600000f0eff */
[C---:B------:R-:W-:Y:S01]  /*0380*/  IMAD R25, R6.reuse, 0x2, R27 ;  /* 0x0000000206197824 */ /* 0x040fe200078e021b */
[----:B------:R-:W-:Y:S01]  /*0390*/  LEA.HI.X.SX32 R17, R21, R0, 0x1, P1 ;  /* 0x0000000015117211 */ /* 0x000fe200008f0eff */
[----:B------:R0:W4:Y:S01]  /*03a0*/  LDG.E.U16 R29, desc[UR24][R14.64] ;  /* 0x000000180e1d7981 */ /* 0x000122000c1e1500 */
[C---:B------:R-:W-:Y:S01]  /*03b0*/  LEA R18, P0, R23.reuse, R2, 0x1 ;  /* 0x0000000217127211 */ /* 0x040fe200078008ff */
[C---:B------:R-:W-:Y:S02]  /*03c0*/  IMAD R21, R6.reuse, 0x2, R25 ;  /* 0x0000000206157824 */ /* 0x040fe400078e0219 */
[----:B------:R0:W5:Y:S01]  /*03d0*/  LDG.E.U16 R30, desc[UR24][R16.64] ;  /* 0x00000018101e7981 */ /* 0x000162000c1e1500 */
[----:B------:R-:W-:Y:S02]  /*03e0*/  LEA.HI.X.SX32 R19, R23, R0, 0x1, P0 ;  /* 0x0000000017137211 */ /* 0x000fe400000f0eff */
[C---:B------:R-:W-:Y:S02]  /*03f0*/  LEA R20, P0, R21.reuse, R2, 0x1 ;  /* 0x0000000215147211 */ /* 0x040fe400078008ff */
[----:B-1----:R-:W-:Y:S01]  /*0400*/  LEA R11, R6, R21, 0x1 ;  /* 0x00000015060b7211 */ /* 0x002fe200078e08ff */
[----:B------:R1:W4:Y:S01]  /*0410*/  LDG.E.U16 R18, desc[UR24][R18.64] ;  /* 0x0000001812127981 */ /* 0x000322000c1e1500 */
[----:B------:R-:W-:-:S02]  /*0420*/  LEA.HI.X.SX32 R21, R21, R0, 0x1, P0 ;  /* 0x0000000015157211 */ /* 0x000fc400000f0eff */
[-C--:B------:R-:W-:Y:S01]  /*0430*/  LEA R22, P1, R11, R2.reuse, 0x1 ;  /* 0x000000020b167211 */ /* 0x080fe200078208ff */
[C---:B0-----:R-:W-:Y:S01]  /*0440*/  IMAD R13, R6.reuse, 0x2, R11 ;  /* 0x00000002060d7824 */ /* 0x041fe200078e020b */
[----:B------:R-:W-:Y:S01]  /*0450*/  LEA R10, P0, R27, R2, 0x1 ;  /* 0x000000021b0a7211 */ /* 0x000fe200078008ff */
[----:B------:R-:W4:Y:S01]  /*0460*/  LDG.E.U16 R20, desc[UR24][R20.64] ;  /* 0x0000001814147981 */ /* 0x000f22000c1e1500 */
[-C--:B------:R-:W-:Y:S02]  /*0470*/  LEA.HI.X.SX32 R23, R11, R0.reuse, 0x1, P1 ;  /* 0x000000000b177211 */ /* 0x080fe400008f0eff */
[----:B------:R-:W-:Y:S01]  /*0480*/  LEA.HI.X.SX32 R11, R27, R0, 0x1, P0 ;  /* 0x000000001b0b7211 */ /* 0x000fe200000f0eff */
[----:B------:R-:W-:Y:S01]  /*0490*/  IMAD R27, R6, 0x2, R13 ;  /* 0x00000002061b7824 */ /* 0x000fe200078e020d */
[-C--:B------:R-:W-:Y:S01]  /*04a0*/  LEA R14, P1, R13, R2.reuse, 0x1 ;  /* 0x000000020d0e7211 */ /* 0x080fe200078208ff */
[----:B------:R-:W4:Y:S01]  /*04b0*/  LDG.E.U16 R22, desc[UR24][R22.64] ;  /* 0x0000001816167981 */ /* 0x000f22000c1e1500 */
[----:B------:R-:W-:-:S02]  /*04c0*/  LEA R12, P0, R25, R2, 0x1 ;  /* 0x00000002190c7211 */ /* 0x000fc400078008ff */
[----:B------:R-:W-:Y:S01]  /*04d0*/  LEA.HI.X.SX32 R15, R13, R0, 0x1, P1 ;  /* 0x000000000d0f7211 */ /* 0x000fe200008f0eff */
[----:B------:R0:W4:Y:S01]  /*04e0*/  LDG.E.U16 R10, desc[UR24][R10.64] ;  /* 0x000000180a0a7981 */ /* 0x000122000c1e1500 */
[----:B------:R-:W-:Y:S02]  /*04f0*/  LEA R16, P1, R27, R2, 0x1 ;  /* 0x000000021b107211 */ /* 0x000fe400078208ff */
[-C--:B------:R-:W-:Y:S01]  /*0500*/  LEA.HI.X.SX32 R13, R25, R0.reuse, 0x1, P0 ;  /* 0x00000000190d7211 */ /* 0x080fe200000f0eff */
[----:B------:R-:W4:Y:S01]  /*0510*/  LDG.E.U16 R14, desc[UR24][R14.64] ;  /* 0x000000180e0e7981 */ /* 0x000f22000c1e1500 */
[----:B------:R-:W-:-:S03]  /*0520*/  LEA.HI.X.SX32 R17, R27, R0, 0x1, P1 ;  /* 0x000000001b117211 */ /* 0x000fc600008f0eff */
[----:B------:R0:W4:Y:S04]  /*0530*/  LDG.E.U16 R12, desc[UR24][R12.64] ;  /* 0x000000180c0c7981 */ /* 0x000128000c1e1500 */
[----:B------:R-:W4:Y:S01]  /*0540*/  LDG.E.U16 R16, desc[UR24][R16.64] ;  /* 0x0000001810107981 */ /* 0x000f22000c1e1500 */
[----:B------:R-:W0:Y:S01]  /*0550*/  S2UR UR4, SR_CgaCtaId ;  /* 0x00000000000479c3 */ /* 0x000e220000008800 */
[----:B------:R-:W-:-:S04]  /*0560*/  SHF.R.S32.HI R0, RZ, 0x7, R5 ;  /* 0x00000007ff007819 */ /* 0x000fc80000011405 */
[----:B------:R-:W-:Y:S01]  /*0570*/  SGXT R0, R0, 0x1 ;  /* 0x000000010000781a */ /* 0x000fe20000000200 */
[----:B------:R-:W-:Y:S01]  /*0580*/  UISETP.GE.AND UP0, UPT, UR26, 0x1, UPT ;  /* 0x000000011a00788c */ /* 0x000fe2000bf06270 */
[C---:B------:R-:W-:Y:S02]  /*0590*/  SHF.L.U32 R2, R5.reuse, 0x1, RZ ;  /* 0x0000000105027819 */ /* 0x040fe400000006ff */
[----:B-1----:R-:W-:Y:S01]  /*05a0*/  LOP3.LUT R19, R0, 0x90, RZ, 0xc0, !PT ;  /* 0x0000009000137812 */ /* 0x002fe200078ec0ff */
[----:B------:R-:W-:Y:S01]  /*05b0*/  IMAD.SHL.U32 R0, R5, 0x40, RZ ;  /* 0x0000004005007824 */ /* 0x000fe200078e00ff */
[----:B------:R-:W-:Y:S02]  /*05c0*/  UMOV UR16, 0x400 ;  /* 0x0000040000107882 */ /* 0x000fe40000000000 */
[----:B------:R-:W-:Y:S02]  /*05d0*/  LOP3.LUT R19, R19, 0x7e, R2, 0x78, !PT ;  /* 0x0000007e13137812 */ /* 0x000fe400078e7802 */
[----:B------:R-:W-:-:S02]  /*05e0*/  PLOP3.LUT P0, PT, PT, PT, UP0, 0x80, 0x0 ;  /* 0x000000000000781c */ /* 0x000fc40003f0f008 */
[----:B------:R-:W-:Y:S01]  /*05f0*/  LOP3.LUT R19, R19, 0x1000, R0, 0xf8, !PT ;  /* 0x0000100013137812 */ /* 0x000fe200078ef800 */
[----:B0-----:R-:W-:-:S03]  /*0600*/  ULEA UR16, UR4, UR16, 0x18 ;  /* 0x0000001004107291 */ /* 0x001fc6000f8ec03f */
[C---:B------:R-:W-:Y:S02]  /*0610*/  LOP3.LUT R11, R19.reuse, 0x20, RZ, 0x3c, !PT ;  /* 0x00000020130b7812 */ /* 0x040fe400078e3cff */
[C---:B------:R-:W-:Y:S02]  /*0620*/  LOP3.LUT R13, R19.reuse, 0x40, RZ, 0x3c, !PT ;  /* 0x00000040130d7812 */ /* 0x040fe400078e3cff */
[----:B------:R-:W-:Y:S01]  /*0630*/  LOP3.LUT R0, R19, 0x60, RZ, 0x3c, !PT ;  /* 0x0000006013007812 */ /* 0x000fe200078e3cff */
[----:B------:R-:W-:Y:S01]  /*0640*/  IMAD.MOV.U32 R2, RZ, RZ, 0x3f800000 ;  /* 0x3f800000ff027424 */ /* 0x000fe200078e00ff */
[----:B------:R-:W-:Y:S01]  /*0650*/  CS2R R40, SRZ ;  /* 0x0000000000287805 */ /* 0x000fe2000001ff00 */
[----:B------:R-:W-:Y:S01]  /*0660*/  IMAD.MOV.U32 R32, RZ, RZ, -0x800000 ;  /* 0xff800000ff207424 */ /* 0x000fe200078e00ff */
[----:B------:R-:W-:Y:S02]  /*0670*/  CS2R R42, SRZ ;  /* 0x00000000002a7805 */ /* 0x000fe4000001ff00 */
[----:B------:R-:W-:-:S02]  /*0680*/  CS2R R44, SRZ ;  /* 0x00000000002c7805 */ /* 0x000fc4000001ff00 */
[----:B------:R-:W-:Y:S02]  /*0690*/  CS2R R46, SRZ ;  /* 0x00000000002e7805 */ /* 0x000fe4000001ff00 */
[----:B------:R-:W-:Y:S02]  /*06a0*/  CS2R R48, SRZ ;  /* 0x0000000000307805 */ /* 0x000fe4000001ff00 */
[----:B------:R-:W-:Y:S02]  /*06b0*/  CS2R R50, SRZ ;  /* 0x0000000000327805 */ /* 0x000fe4000001ff00 */
[----:B------:R-:W-:Y:S02]  /*06c0*/  CS2R R52, SRZ ;  /* 0x0000000000347805 */ /* 0x000fe4000001ff00 */
[----:B------:R-:W-:Y:S01]  /*06d0*/  CS2R R54, SRZ ;  /* 0x0000000000367805 */ /* 0x000fe2000001ff00 */
[----:B--2---:R0:W-:Y:S02]  /*06e0*/  STS.U16 [R19+UR16], R3 ;  /* 0x0000000313007988 */ /* 0x0041e40008000410 */
[----:B0-----:R-:W-:-:S02]  /*06f0*/  MOV R3, 0x3f800000 ;  /* 0x3f80000000037802 */ /* 0x001fc40000000f00 */
[----:B---3--:R-:W-:Y:S04]  /*0700*/  STS.U16 [R19+UR16+0x400], R24 ;  /* 0x0004001813007988 */ /* 0x008fe80008000410 */
[----:B-----5:R-:W-:Y:S04]  /*0710*/  STS.U16 [R19+UR16+0x800], R30 ;  /* 0x0008001e13007988 */ /* 0x020fe80008000410 */
[----:B----4-:R0:W-:Y:S04]  /*0720*/  STS.U16 [R19+UR16+0xc00], R20 ;  /* 0x000c001413007988 */ /* 0x0101e80008000410 */
[----:B------:R-:W-:Y:S04]  /*0730*/  STS.U16 [R11+UR16+0x100], R7 ;  /* 0x000100070b007988 */ /* 0x000fe80008000410 */
[----:B------:R-:W-:Y:S04]  /*0740*/  STS.U16 [R11+UR16+0x500], R26 ;  /* 0x0005001a0b007988 */ /* 0x000fe80008000410 */
[----:B------:R-:W-:Y:S04]  /*0750*/  STS.U16 [R11+UR16+0x900], R18 ;  /* 0x000900120b007988 */ /* 0x000fe80008000410 */
[----:B------:R-:W-:Y:S04]  /*0760*/  STS.U16 [R11+UR16+0xd00], R22 ;  /* 0x000d00160b007988 */ /* 0x000fe80008000410 */
[----:B------:R-:W-:Y:S04]  /*0770*/  STS.U16 [R13+UR16+0x200], R8 ;  /* 0x000200080d007988 */ /* 0x000fe80008000410 */
[----:B------:R-:W-:Y:S04]  /*0780*/  STS.U16 [R13+UR16+0x600], R28 ;  /* 0x0006001c0d007988 */ /* 0x000fe80008000410 */
[----:B------:R-:W-:Y:S04]  /*0790*/  STS.U16 [R13+UR16+0xa00], R10 ;  /* 0x000a000a0d007988 */ /* 0x000fe80008000410 */
[----:B------:R-:W-:Y:S01]  /*07a0*/  STS.U16 [R13+UR16+0xe00], R14 ;  /* 0x000e000e0d007988 */ /* 0x000fe20008000410 */
[----:B0-----:R-:W-:-:S03]  /*07b0*/  IMAD.MOV.U32 R20, RZ, RZ, -0x800000 ;  /* 0xff800000ff147424 */ /* 0x001fc600078e00ff */
[----:B------:R-:W-:Y:S04]  /*07c0*/  STS.U16 [R0+UR16+0x300], R9 ;  /* 0x0003000900007988 */ /* 0x000fe80008000410 */
[----:B------:R-:W-:Y:S04]  /*07d0*/  STS.U16 [R0+UR16+0x700], R29 ;  /* 0x0007001d00007988 */ /* 0x000fe80008000410 */
[----:B------:R-:W-:Y:S04]  /*07e0*/  STS.U16 [R0+UR16+0xb00], R12 ;  /* 0x000b000c00007988 */ /* 0x000fe80008000410 */
[----:B------:R0:W-:Y:S02]  /*07f0*/  STS.U16 [R0+UR16+0xf00], R16 ;  /* 0x000f001000007988 */ /* 0x0001e40008000410 */
[----:B0-----:R-:W-:Y:S01]  /*0800*/  LOP3.LUT R0, R5, 0xff, RZ, 0xc0, !PT ;  /* 0x000000ff05007812 */ /* 0x001fe200078ec0ff */
[----:B------:R-:W-:Y:S06]  /*0810*/  @!P0 BRA `(.L_x_0) ;  /* 0x00000010009c8947 */ /* 0x000fec0003800000 */
[----:B------:R-:W-:Y:S01]  /*0820*/  LOP3.LUT R2, R5, 0x1f, RZ, 0xc0, !PT ;  /* 0x0000001f05027812 */ /* 0x000fe200078ec0ff */
[----:B------:R-:W-:Y:S01]  /*0830*/  ULDC.64 UR12, c[0x0][0x250] ;  /* 0x00009400000c7ab9 */ /* 0x000fe20000000a00 */
[----:B------:R-:W-:Y:S01]  /*0840*/  ULDC UR4, c[0x0][0x258] ;  /* 0x0000960000047ab9 */ /* 0x000fe20000000800 */
[----:B------:R-:W-:Y:S01]  /*0850*/  UIMAD UR12, UR7, UR12, URZ ;  /* 0x0000000c070c72a4 */ /* 0x000fe2000f8e023f */
[--C-:B------:R-:W-:Y:S01]  /*0860*/  SHF.R.U32.HI R6, RZ, 0x5, R5.reuse ;  /* 0x00000005ff067819 */ /* 0x100fe20000011605 */
[----:B------:R-:W-:Y:S01]  /*0870*/  IMAD R3, R2, UR4, RZ ;  /* 0x0000000402037c24 */ /* 0x000fe2000f8e02ff */
[----:B------:R-:W-:Y:S01]  /*0880*/  ULDC.64 UR14, c[0x0][0x260] ;  /* 0x00009800000e7ab9 */ /* 0x000fe20000000a00 */
[----:B------:R-:W-:Y:S01]  /*0890*/  USHF.L.U32 UR4, UR12, 0x1, URZ ;  /* 0x000000010c047899 */ /* 0x000fe2000800063f */
[----:B------:R-:W-:Y:S01]  /*08a0*/  R2UR UR17, R6 ;  /* 0x00000000061172ca */ /* 0x000fe200000e0000 */
[----:B------:R-:W-:Y:S01]  /*08b0*/  UIMAD UR14, UR7, UR14, URZ ;  /* 0x0000000e070e72a4 */ /* 0x000fe2000f8e023f */
[C---:B------:R-:W-:Y:S01]  /*08c0*/  SHF.L.U32 R6, R3.reuse, 0x1, RZ ;  /* 0x0000000103067819 */ /* 0x040fe200000006ff */
[----:B------:R-:W0:Y:S01]  /*08d0*/  LDC R12, c[0x0][0x268] ;  /* 0x00009a00ff0c7b82 */ /* 0x000e220000000800 */
[----:B------:R-:W-:Y:S01]  /*08e0*/  ULDC.64 UR8, c[0x0][0x218] ;  /* 0x0000860000087ab9 */ /* 0x000fe20000000a00 */
[----:B------:R-:W-:Y:S01]  /*08f0*/  IMAD.U32 R7, RZ, RZ, UR4 ;  /* 0x00000004ff077e24 */ /* 0x000fe2000f8e00ff */
[----:B------:R-:W-:Y:S01]  /*0900*/  USHF.L.U32 UR6, UR14, 0x1, URZ ;  /* 0x000000010e067899 */ /* 0x000fe2000800063f */
[----:B------:R-:W-:Y:S01]  /*0910*/  SHF.R.U32.HI R11, RZ, 0x5, R5 ;  /* 0x00000005ff0b7819 */ /* 0x000fe20000011605 */
[----:B------:R-:W-:Y:S01]  /*0920*/  UIMAD.WIDE UR4, UR12, 0x2, URZ ;  /* 0x000000020c0478a5 */ /* 0x000fe2000f8e023f */
[----:B------:R-:W-:Y:S01]  /*0930*/  IMAD.HI R3, R3, 0x2, RZ ;  /* 0x0000000203037827 */ /* 0x000fe200078e02ff */
[----:B------:R-:W-:Y:S01]  /*0940*/  IADD3 R8, P0, P1, R6, UR8, R7 ;  /* 0x0000000806087c10 */ /* 0x000fe2000f91e007 */
[----:B------:R-:W-:Y:S01]  /*0950*/  ULDC.64 UR10, c[0x0][0x220] ;  /* 0x00008800000a7ab9 */ /* 0x000fe20000000a00 */
[----:B------:R-:W-:Y:S01]  /*0960*/  SHF.R.U32.HI R7, RZ, 0x2, R5 ;  /* 0x00000002ff077819 */ /* 0x000fe20000011605 */
[----:B------:R-:W-:Y:S01]  /*0970*/  IMAD R6, R2, UR15, RZ ;  /* 0x0000000f02067c24 */ /* 0x000fe2000f8e02ff */
[----:B------:R-:W-:Y:S01]  /*0980*/  MOV R14, UR13 ;  /* 0x0000000d000e7c02 */ /* 0x000fe20008000f00 */
[----:B------:R-:W-:Y:S01]  /*0990*/  IMAD.U32 R9, RZ, RZ, UR6 ;  /* 0x00000006ff097e24 */ /* 0x000fe2000f8e00ff */
[----:B------:R-:W-:Y:S01]  /*09a0*/  UIADD3 UR6, UR17, 0x18, URZ ;  /* 0x0000001811067890 */ /* 0x000fe2000fffe03f */
[----:B------:R-:W-:Y:S01]  /*09b0*/  IMAD.U32 R10, RZ, RZ, UR5 ;  /* 0x00000005ff0a7e24 */ /* 0x000fe2000f8e00ff */
[----:B------:R-:W-:Y:S01]  /*09c0*/  SHF.L.U32 R2, R6, 0x1, RZ ;  /* 0x0000000106027819 */ /* 0x000fe200000006ff */
[----:B------:R-:W-:Y:S01]  /*09d0*/  IMAD.SHL.U32 R0, R0, 0x2, RZ ;  /* 0x0000000200007824 */ /* 0x000fe200078e00ff */
[----:B------:R-:W-:Y:S01]  /*09e0*/  UIMAD.WIDE UR4, UR14, 0x2, URZ ;  /* 0x000000020e0478a5 */ /* 0x000fe2000f8e023f */
[----:B------:R-:W-:Y:S01]  /*09f0*/  IMAD.HI R6, R6, 0x2, RZ ;  /* 0x0000000206067827 */ /* 0x000fe200078e02ff */
[----:B------:R-:W-:Y:S01]  /*0a00*/  IADD3 R16, P2, P3, R2, UR10, R9 ;  /* 0x0000000a02107c10 */ /* 0x000fe2000fb5e009 */
[----:B------:R-:W-:Y:S01]  /*0a10*/  UIMAD UR4, UR6, UR13, URZ ;  /* 0x0000000d060472a4 */ /* 0x000fe2000f8e023f */
[----:B------:R-:W-:Y:S01]  /*0a20*/  SGXT.U32 R2, R11, 0x3 ;  /* 0x000000030b02781a */ /* 0x000fe20000000000 */
[----:B------:R-:W-:Y:S01]  /*0a30*/  IMAD.U32 R9, RZ, RZ, UR13 ;  /* 0x0000000dff097e24 */ /* 0x000fe2000f8e00ff */
[----:B------:R-:W-:Y:S01]  /*0a40*/  IADD3.X R10, R3, UR9, R10, P0, P1 ;  /* 0x00000009030a7c10 */ /* 0x000fe200087e240a */
[----:B0-----:R-:W-:Y:S01]  /*0a50*/  IMAD R17, R12, UR6, RZ ;  /* 0x000000060c117c24 */ /* 0x001fe2000f8e02ff */
[----:B------:R-:W-:Y:S01]  /*0a60*/  LOP3.LUT R0, R0, 0x30, R7, 0x78, !PT ;  /* 0x0000003000007812 */ /* 0x000fe200078e7807 */
[C---:B------:R-:W-:Y:S01]  /*0a70*/  IMAD R3, R2.reuse, UR13, RZ ;  /* 0x0000000d02037c24 */ /* 0x040fe2000f8e02ff */
[----:B------:R-:W-:Y:S01]  /*0a80*/  UIADD3 UR6, UR16, 0x2000, URZ ;  /* 0x0000200010067890 */ /* 0x000fe2000fffe03f */
[----:B------:R-:W-:Y:S01]  /*0a90*/  IMAD R11, R2, R12, RZ ;  /* 0x0000000c020b7224 */ /* 0x000fe200078e02ff */
[----:B------:R-:W-:Y:S01]  /*0aa0*/  CS2R R40, SRZ ;  /* 0x0000000000287805 */ /* 0x000fe2000001ff00 */
[----:B------:R-:W-:Y:S01]  /*0ab0*/  IMAD.U32 R7, RZ, RZ, UR5 ;  /* 0x00000005ff077e24 */ /* 0x000fe2000f8e00ff */
[----:B------:R-:W-:Y:S01]  /*0ac0*/  LEA R2, R14, R3, 0x3 ;  /* 0x000000030e027211 */ /* 0x000fe200078e18ff */
[----:B------:R-:W-:Y:S01]  /*0ad0*/  IMAD R13, R12, 0x8, R11 ;  /* 0x000000080c0d7824 */ /* 0x000fe200078e020b */
[-C--:B------:R-:W-:Y:S01]  /*0ae0*/  LEA R60, P0, R3, R8.reuse, 0x1 ;  /* 0x00000008033c7211 */ /* 0x080fe200078008ff */
[----:B------:R-:W-:Y:S01]  /*0af0*/  USHF.R.U32.HI UR6, URZ, 0x4, UR6 ;  /* 0x000000043f067899 */ /* 0x000fe20008011606 */
[----:B------:R-:W-:Y:S01]  /*0b00*/  IADD3.X R18, R6, UR11, R7, P2, P3 ;  /* 0x0000000b06127c10 */ /* 0x000fe200097e6407 */
[----:B------:R-:W-:Y:S01]  /*0b10*/  IMAD R7, R9, 0x8, R2 ;  /* 0x0000000809077824 */ /* 0x000fe200078e0202 */
[----:B------:R-:W-:Y:S01]  /*0b20*/  MOV R9, UR4 ;  /* 0x0000000400097c02 */ /* 0x000fe20008000f00 */
[----:B------:R-:W-:Y:S01]  /*0b30*/  IMAD R15, R12, 0x8, R13 ;  /* 0x000000080c0f7824 */ /* 0x000fe200078e020d */
[-C--:B------:R-:W-:Y:S01]  /*0b40*/  LEA R22, P1, R2, R8.reuse, 0x1 ;  /* 0x0000000802167211 */ /* 0x080fe200078208ff */
[----:B------:R-:W-:Y:S01]  /*0b50*/  USGXT.U32 UR8, UR6, 0xe ;  /* 0x0000000e0608789a */ /* 0x000fe20008000000 */
[-C--:B------:R-:W-:Y:S01]  /*0b60*/  LEA R6, P2, R7, R8.reuse, 0x1 ;  /* 0x0000000807067211 */ /* 0x080fe200078408ff */
[----:B------:R-:W-:Y:S01]  /*0b70*/  IMAD.MOV.U32 R19, RZ, RZ, -0x800000 ;  /* 0xff800000ff137424 */ /* 0x000fe200078e00ff */
[----:B------:R-:W-:-:S02]  /*0b80*/  LEA R8, P3, R9, R8, 0x1 ;  /* 0x0000000809087211 */ /* 0x000fc400078608ff */
[----:B------:R-:W-:Y:S02]  /*0b90*/  CS2R R42, SRZ ;  /* 0x00000000002a7805 */ /* 0x000fe4000001ff00 */
[-C--:B------:R-:W-:Y:S01]  /*0ba0*/  LEA.HI.X.SX32 R61, R3, R10.reuse, 0x1, P0 ;  /* 0x0000000a033d7211 */ /* 0x080fe200000f0eff */
[----:B------:R-:W-:Y:S01]  /*0bb0*/  IMAD.MOV.U32 R3, RZ, RZ, 0x3f800000 ;  /* 0x3f800000ff037424 */ /* 0x000fe200078e00ff */
[-C--:B------:R-:W-:Y:S01]  /*0bc0*/  LEA.HI.X.SX32 R23, R2, R10.reuse, 0x1, P1 ;  /* 0x0000000a02177211 */ /* 0x080fe200008f0eff */
[----:B------:R-:W-:Y:S01]  /*0bd0*/  IMAD.MOV.U32 R2, RZ, RZ, 0x3f800000 ;  /* 0x3f800000ff027424 */ /* 0x000fe200078e00ff */
[-C--:B------:R-:W-:Y:S02]  /*0be0*/  LEA.HI.X.SX32 R7, R7, R10.reuse, 0x1, P2 ;  /* 0x0000000a07077211 */ /* 0x080fe400010f0eff */
[----:B------:R-:W-:Y:S02]  /*0bf0*/  CS2R R44, SRZ ;  /* 0x00000000002c7805 */ /* 0x000fe4000001ff00 */
[----:B------:R-:W-:-:S02]  /*0c00*/  LEA.HI.X.SX32 R9, R9, R10, 0x1, P3 ;  /* 0x0000000a09097211 */ /* 0x000fc400018f0eff */
[----:B------:R-:W-:Y:S02]  /*0c10*/  CS2R R46, SRZ ;  /* 0x00000000002e7805 */ /* 0x000fe4000001ff00 */
[-C--:B------:R-:W-:Y:S02]  /*0c20*/  LEA R10, P0, R11, R16.reuse, 0x1 ;  /* 0x000000100b0a7211 */ /* 0x080fe400078008ff */
[----:B------:R-:W-:Y:S02]  /*0c30*/  CS2R R48, SRZ ;  /* 0x0000000000307805 */ /* 0x000fe4000001ff00 */
[-C--:B------:R-:W-:Y:S02]  /*0c40*/  LEA R12, P1, R13, R16.reuse, 0x1 ;  /* 0x000000100d0c7211 */ /* 0x080fe400078208ff */
[----:B------:R-:W-:Y:S02]  /*0c50*/  CS2R R50, SRZ ;  /* 0x0000000000327805 */ /* 0x000fe4000001ff00 */
[----:B------:R-:W-:-:S02]  /*0c60*/  LEA R14, P2, R15, R16, 0x1 ;  /* 0x000000100f0e7211 */ /* 0x000fc400078408ff */
[----:B------:R-:W-:Y:S02]  /*0c70*/  CS2R R52, SRZ ;  /* 0x0000000000347805 */ /* 0x000fe4000001ff00 */
[----:B------:R-:W-:Y:S02]  /*0c80*/  LEA R16, P3, R17, R16, 0x1 ;  /* 0x0000001011107211 */ /* 0x000fe400078608ff */
[----:B------:R-:W-:Y:S02]  /*0c90*/  CS2R R54, SRZ ;  /* 0x0000000000367805 */ /* 0x000fe4000001ff00 */
[-C--:B------:R-:W-:Y:S01]  /*0ca0*/  LEA.HI.X.SX32 R11, R11, R18.reuse, 0x1, P0 ;  /* 0x000000120b0b7211 */ /* 0x080fe200000f0eff */
[----:B------:R-:W-:Y:S01]  /*0cb0*/  UMOV UR10, 0xfffffffe ;  /* 0xfffffffe000a7882 */ /* 0x000fe20000000000 */
[-C--:B------:R-:W-:Y:S01]  /*0cc0*/  LEA.HI.X.SX32 R13, R13, R18.reuse, 0x1, P1 ;  /* 0x000000120d0d7211 */ /* 0x080fe200008f0eff */
[----:B------:R-:W-:Y:S01]  /*0cd0*/  UMOV UR11, 0x7fffffdf ;  /* 0x7fffffdf000b7882 */ /* 0x000fe20000000000 */
[-C--:B------:R-:W-:Y:S01]  /*0ce0*/  LEA.HI.X.SX32 R15, R15, R18.reuse, 0x1, P2 ;  /* 0x000000120f0f7211 */ /* 0x080fe200010f0eff */
[----:B------:R-:W-:Y:S01]  /*0cf0*/  UMOV UR9, URZ ;  /* 0x0000003f00097c82 */ /* 0x000fe20008000000 */
[----:B------:R-:W-:Y:S01]  /*0d00*/  LEA.HI.X.SX32 R17, R17, R18, 0x1, P3 ;  /* 0x0000001211117211 */ /* 0x000fe200018f0eff */
[----:B------:R-:W-:Y:S01]  /*0d10*/  UMOV UR4, URZ ;  /* 0x0000003f00047c82 */ /* 0x000fe20008000000 */
[----:B------:R-:W-:Y:S01]  /*0d20*/  MOV R18, 0xff800000 ;  /* 0xff80000000127802 */ /* 0x000fe20000000f00 */
[----:B------:R-:W-:Y:S01]  /*0d30*/  UMOV UR5, URZ ;  /* 0x0000003f00057c82 */ /* 0x000fe20008000000 */
[----:B------:R-:W-:Y:S01]  /*0d40*/  UIADD3.64 UR10, UR8, -UR10, URZ ;  /* 0x8000000a080a7297 */ /* 0x000fe2000fffe03f */
[----:B------:R-:W-:Y:S01]  /*0d50*/  UMOV UR6, URZ ;  /* 0x0000003f00067c82 */ /* 0x000fe20008000000 */
[----:B------:R-:W-:Y:S01]  /*0d60*/  ULDC UR12, c[0x0][0x238] ;  /* 0x00008e00000c7ab9 */ /* 0x000fe20000000800 */
[----:B------:R-:W-:Y:S01]  /*0d70*/  UMOV UR22, UR8 ;  /* 0x0000000800167c82 */ /* 0x000fe20008000000 */
[----:B------:R-:W-:-:S08]  /*0d80*/  UMOV UR23, 0x80000020 ;  /* 0x8000002000177882 */ /* 0x000fd00000000000 */
.L_x_1:
[----:B------:R-:W-:Y:S01]  /*0d90*/  MOV R25, UR4 ;  /* 0x0000000400197c02 */ /* 0x000fe20008000f00 */
[----:B------:R-:W-:Y:S01]  /*0da0*/  IMAD.U32 R27, RZ, RZ, UR4 ;  /* 0x00000004ff1b7e24 */ /* 0x000fe2000f8e00ff */
[----:B------:R-:W-:Y:S01]  /*0db0*/  MOV R31, UR4 ;  /* 0x00000004001f7c02 */ /* 0x000fe20008000f00 */
[----:B------:R-:W-:Y:S02]  /*0dc0*/  IMAD.U32 R29, RZ, RZ, UR4 ;  /* 0x00000004ff1d7e24 */ /* 0x000fe4000f8e00ff */
[----:B------:R-:W-:-:S04]  /*0dd0*/  IMAD.WIDE R24, R25, 0x2, R60 ;  /* 0x0000000219187825 */ /* 0x000fc800078e023c */
[----:B------:R-:W-:Y:S02]  /*0de0*/  IMAD.WIDE R26, R27, 0x2, R22 ;  /* 0x000000021b1a7825 */ /* 0x000fe400078e0216 */
[----:B------:R-:W2:Y:S02]  /*0df0*/  LDG.E.U16 R25, desc[UR24][R24.64] ;  /* 0x0000001818197981 */ /* 0x000ea4000c1e1500 */
[----:B------:R-:W-:Y:S02]  /*0e00*/  IMAD.WIDE R28, R29, 0x2, R6 ;  /* 0x000000021d1c7825 */ /* 0x000fe400078e0206 */
[----:B------:R-:W3:Y:S02]  /*0e10*/  LDG.E.U16 R27, desc[UR24][R26.64] ;  /* 0x000000181a1b7981 */ /* 0x000ee4000c1e1500 */
[----:B------:R-:W-:Y:S02]  /*0e20*/  IMAD.WIDE R30, R31, 0x2, R8 ;  /* 0x000000021f1e7825 */ /* 0x000fe400078e0208 */
[----:B------:R-:W4:Y:S04]  /*0e30*/  LDG.E.U16 R29, desc[UR24][R28.64] ;  /* 0x000000181c1d7981 */ /* 0x000f28000c1e1500 */
[----:B------:R-:W5:Y:S01]  /*0e40*/  LDG.E.U16 R31, desc[UR24][R30.64] ;  /* 0x000000181e1f7981 */ /* 0x000f62000c1e1500 */
[----:B------:R-:W-:Y:S01]  /*0e50*/  BAR.SYNC.DEFER_BLOCKING 0x0 ;  /* 0x0000000000007b1d */ /* 0x000fe20000010000 */
[----:B------:R-:W-:-:S04]  /*0e60*/  IMAD.U32 R21, RZ, RZ, UR5 ;  /* 0x00000005ff157e24 */ /* 0x000fc8000f8e00ff */
[----:B------:R-:W-:Y:S01]  /*0e70*/  IMAD.WIDE R20, R21, 0x2, R10 ;  /* 0x0000000215147825 */ /* 0x000fe200078e020a */
[----:B------:R-:W-:-:S05]  /*0e80*/  MOV R59, UR5 ;  /* 0x00000005003b7c02 */ /* 0x000fca0008000f00 */
[----:B------:R-:W-:-:S04]  /*0e90*/  IMAD.WIDE R58, R59, 0x2, R14 ;  /* 0x000000023b3a7825 */ /* 0x000fc800078e020e */
[----:B------:R-:W-:-:S04]  /*0ea0*/  IMAD.U32 R57, RZ, RZ, UR5 ;  /* 0x00000005ff397e24 */ /* 0x000fc8000f8e00ff */
[----:B------:R-:W-:Y:S01]  /*0eb0*/  IMAD.WIDE R56, R57, 0x2, R12 ;  /* 0x0000000239387825 */ /* 0x000fe200078e020c */
[----:B------:R-:W-:-:S04]  /*0ec0*/  USHF.L.U32 UR8, UR17, 0x6, URZ ;  /* 0x0000000611087899 */ /* 0x000fc8000800063f */
[----:B------:R-:W-:-:S04]  /*0ed0*/  ULOP3.LUT UR8, UR8, 0x100, URZ, 0xc0, !UPT ;  /* 0x0000010008087892 */ /* 0x000fc8000f8ec03f */
[----:B------:R-:W-:-:S04]  /*0ee0*/  ULEA.HI UR8, UR16, UR8, URZ, 0x1c ;  /* 0x0000000810087291 */ /* 0x000fc8000f8fe03f */
[----:B------:R-:W-:Y:S01]  /*0ef0*/  ULOP3.LUT UR8, UR8, 0x3fff, URZ, 0xc0, !UPT ;  /* 0x00003fff08087892 */ /* 0x000fe2000f8ec03f */
[----:B------:R-:W-:-:S06]  /*0f00*/  UMOV UR21, 0x40000040 ;  /* 0x4000004000157882 */ /* 0x000fcc0000000000 */
[----:B------:R-:W-:Y:S01]  /*0f10*/  UMOV UR20, UR8 ;  /* 0x0000000800147c82 */ /* 0x000fe20008000000 */
[----:B--2---:R0:W-:Y:S04]  /*0f20*/  STS.U16 [R0+UR16+0x2000], R25 ;  /* 0x0020001900007988 */ /* 0x0041e80008000410 */
[----:B---3--:R-:W-:Y:S04]  /*0f30*/  STS.U16 [R0+UR16+0x2200], R27 ;  /* 0x0022001b00007988 */ /* 0x008fe80008000410 */
[----:B----4-:R-:W-:Y:S04]  /*0f40*/  STS.U16 [R0+UR16+0x2400], R29 ;  /* 0x0024001d00007988 */ /* 0x010fe80008000410 */
[----:B-----5:R1:W-:Y:S01]  /*0f50*/  STS.U16 [R0+UR16+0x2600], R31 ;  /* 0x0026001f00007988 */ /* 0x0203e20008000410 */
[----:B------:R2:W-:Y:S06]  /*0f60*/  MEMBAR.ALL.CTA ;  /* 0x0000000000007992 */ /* 0x0005ec0000008000 */
[----:B--2---:R-:W2:Y:S02]  /*0f70*/  FENCE.VIEW.ASYNC.S ;  /* 0x00000000000073c6 */ /* 0x004ea40000000000 */
[----:B--2---:R-:W-:Y:S06]  /*0f80*/  BAR.SYNC.DEFER_BLOCKING 0x0 ;  /* 0x0000000000007b1d */ /* 0x004fec0000010000 */
[----:B------:R-:W2:Y:S04]  /*0f90*/  LDG.E.U16 R21, desc[UR24][R20.64] ;  /* 0x0000001814157981 */ /* 0x000ea8000c1e1500 */
[----:B------:R-:W3:Y:S04]  /*0fa0*/  LDG.E.U16 R59, desc[UR24][R58.64] ;  /* 0x000000183a3b7981 */ /* 0x000ee8000c1e1500 */
[----:B------:R-:W4:Y:S01]  /*0fb0*/  LDG.E.U16 R57, desc[UR24][R56.64] ;  /* 0x0000001838397981 */ /* 0x000f22000c1e1500 */
[----:B0-----:R-:W-:-:S04]  /*0fc0*/  IMAD.U32 R25, RZ, RZ, UR5 ;  /* 0x00000005ff197e24 */ /* 0x001fc8000f8e00ff */
[----:B------:R-:W-:-:S05]  /*0fd0*/  IMAD.WIDE R24, R25, 0x2, R16 ;  /* 0x0000000219187825 */ /* 0x000fca00078e0210 */
[----:B------:R1:W5:Y:S02]  /*0fe0*/  LDG.E.U16 R56, desc[UR24][R24.64] ;  /* 0x0000001818387981 */ /* 0x000364000c1e1500 */
[----:B-1----:R-:W-:-:S06]  /*0ff0*/  WARPGROUP.ARRIVE ;  /* 0x00000000000079c5 */ /* 0x002fcc0000000000 */
[----:B------:R-:W-:Y:S01]  /*1000*/  HGMMA.64x32x16.F32.BF16 R24, gdesc[UR20].tnspA, RZ, !UPT ;  /* 0x20600000141879f0 */ /* 0x000fe2000c7018ff */
[----:B------:R-:W-:Y:S01]  /*1010*/  UMOV UR18, 0x80 ;  /* 0x0000008000127882 */ /* 0x000fe20000000000 */
[----:B------:R-:W-:Y:S01]  /*1020*/  UMOV UR19, 0x40000040 ;  /* 0x4000004000137882 */ /* 0x000fe20000000000 */
[----:B------:R-:W-:Y:S02]  /*1030*/  UMOV UR9, URZ ;  /* 0x0000003f00097c82 */ /* 0x000fe40008000000 */
[----:B------:R-:W-:-:S09]  /*1040*/  UIADD3.64 UR8, UR8, UR18, URZ ;  /* 0x0000001208087297 */ /* 0x000fd2000fffe03f */
[----:B------:R-:W-:Y:S03]  /*1050*/  HGMMA.64x32x16.F32.BF16 R24, gdesc[UR8].tnspA, R24, gsb0 ;  /* 0x20600000081879f0 */ /* 0x000fe60008001818 */
[----:B------:R-:W-:Y:S02]  /*1060*/  WARPGROUP.DEPBAR.LE gsb0, 0x0 ;  /* 0x00008000000079c5 */ /* 0x000fe40000010000 */
[----:B------:R-:W-:Y:S01]  /*1070*/  BAR.SYNC.DEFER_BLOCKING 0x0 ;  /* 0x0000000000007b1d */ /* 0x000fe20000010000 */
[----:B------:R-:W-:Y:S01]  /*1080*/  FMUL R20, R24, UR12 ;  /* 0x0000000c18147c20 */ /* 0x000fe20008400000 */
[----:B------:R-:W-:-:S05]  /*1090*/  FMUL R58, R25, UR12 ;  /* 0x0000000c193a7c20 */ /* 0x000fca0008400000 */
[----:B------:R-:W-:Y:S01]  /*10a0*/  FMNMX R58, R20, R58, !PT ;  /* 0x0000003a143a7209 */ /* 0x000fe20007800000 */
[----:B------:R-:W-:-:S05]  /*10b0*/  FMUL R20, R28, UR12 ;  /* 0x0000000c1c147c20 */ /* 0x000fca0008400000 */
[----:B------:R-:W-:Y:S01]  /*10c0*/  FMNMX R58, R20, R58, !PT ;  /* 0x0000003a143a7209 */ /* 0x000fe20007800000 */
[----:B------:R-:W-:-:S05]  /*10d0*/  FMUL R20, R29, UR12 ;  /* 0x0000000c1d147c20 */ /* 0x000fca0008400000 */
[----:B------:R-:W-:Y:S01]  /*10e0*/  FMNMX R58, R20, R58, !PT ;  /* 0x0000003a143a7209 */ /* 0x000fe20007800000 */
[----:B------:R-:W-:Y:S01]  /*10f0*/  FMUL R20, R32, UR12 ;  /* 0x0000000c20147c20 */ /* 0x000fe20008400000 */
[----:B--2---:R0:W-:Y:S04]  /*1100*/  STS.U16 [R0+UR16+0x2000], R21 ;  /* 0x0020001500007988 */ /* 0x0041e80008000410 */
[----:B0-----:R-:W-:Y:S01]  /*1110*/  FMNMX R21, R20, R58, !PT ;  /* 0x0000003a14157209 */ /* 0x001fe20007800000 */
[----:B------:R-:W-:-:S05]  /*1120*/  FMUL R20, R33, UR12 ;  /* 0x0000000c21147c20 */ /* 0x000fca0008400000 */
[----:B------:R-:W-:Y:S01]  /*1130*/  FMNMX R21, R20, R21, !PT ;  /* 0x0000001514157209 */ /* 0x000fe20007800000 */
[----:B------:R-:W-:-:S05]  /*1140*/  FMUL R20, R36, UR12 ;  /* 0x0000000c24147c20 */ /* 0x000fca0008400000 */
[----:B------:R-:W-:Y:S01]  /*1150*/  FMNMX R21, R20, R21, !PT ;  /* 0x0000001514157209 */ /* 0x000fe20007800000 */
[----:B------:R-:W-:-:S05]  /*1160*/  FMUL R20, R37, UR12 ;  /* 0x0000000c25147c20 */ /* 0x000fca0008400000 */
[----:B------:R-:W-:-:S05]  /*1170*/  FMNMX R58, R20, R21, !PT ;  /* 0x00000015143a7209 */ /* 0x000fca0007800000 */
[----:B------:R-:W0:Y:S04]  /*1180*/  SHFL.BFLY PT, R21, R58, 0x2, 0x1f ;  /* 0x0c401f003a157f89 */ /* 0x000e2800000e0000 */
[----:B---3--:R0:W-:Y:S02]  /*1190*/  STS.U16 [R0+UR16+0x2400], R59 ;  /* 0x0024003b00007988 */ /* 0x0081e40008000410 */
[----:B0-----:R-:W-:-:S05]  /*11a0*/  FMNMX R59, R58, R21, !PT ;  /* 0x000000153a3b7209 */ /* 0x001fca0007800000 */
[----:B------:R-:W0:Y:S04]  /*11b0*/  SHFL.BFLY PT, R20, R59, 0x1, 0x1f ;  /* 0x0c201f003b147f89 */ /* 0x000e2800000e0000 */
[----:B----4-:R1:W-:Y:S02]  /*11c0*/  STS.U16 [R0+UR16+0x2200], R57 ;  /* 0x0022003900007988 */ /* 0x0103e40008000410 */
[----:B-1----:R-:W-:Y:S01]  /*11d0*/  FMUL R57, R27, UR12 ;  /* 0x0000000c1b397c20 */ /* 0x002fe20008400000 */
[----:B0-----:R-:W-:Y:S01]  /*11e0*/  FMNMX R21, R59, R20, !PT ;  /* 0x000000143b157209 */ /* 0x001fe20007800000 */
[----:B------:R-:W-:-:S05]  /*11f0*/  FMUL R20, R26, UR12 ;  /* 0x0000000c1a147c20 */ /* 0x000fca0008400000 */
[----:B------:R-:W-:Y:S01]  /*1200*/  FMNMX R57, R20, R57, !PT ;  /* 0x0000003914397209 */ /* 0x000fe20007800000 */
        /* <DEDUP_REMOVED lines=11> */
[----:B------:R-:W-:-:S05]  /*12c0*/  FMNMX R57, R57, R20, !PT ;  /* 0x0000001439397209 */ /* 0x000fca0007800000 */
[----:B------:R-:W0:Y:S01]  /*12d0*/  SHFL.BFLY PT, R58, R57, 0x2, 0x1f ;  /* 0x0c401f00393a7f89 */ /* 0x000e2200000e0000 */
[----:B------:R-:W-:Y:S02]  /*12e0*/  FMNMX R20, R21, R18, !PT ;  /* 0x0000001215147209 */ /* 0x000fe40007800000 */
[----:B0-----:R-:W-:-:S05]  /*12f0*/  FMNMX R58, R57, R58, !PT ;  /* 0x0000003a393a7209 */ /* 0x001fca0007800000 */
[----:B------:R-:W0:Y:S01]  /*1300*/  SHFL.BFLY PT, R59, R58, 0x1, 0x1f ;  /* 0x0c201f003a3b7f89 */ /* 0x000e2200000e0000 */
[--C-:B------:R-:W-:Y:S01]  /*1310*/  FFMA R28, R28, UR12, -R20.reuse ;  /* 0x0000000c1c1c7c23 */ /* 0x100fe20008000814 */
[--C-:B------:R-:W-:Y:S01]  /*1320*/  FFMA R32, R32, UR12, -R20.reuse ;  /* 0x0000000c20207c23 */ /* 0x100fe20008000814 */
[--C-:B------:R-:W-:Y:S02]  /*1330*/  FFMA R24, R24, UR12, -R20.reuse ;  /* 0x0000000c18187c23 */ /* 0x100fe40008000814 */
[----:B------:R-:W-:Y:S01]  /*1340*/  FMUL R28, R28, 1.4426950216293334961 ;  /* 0x3fb8aa3b1c1c7820 */ /* 0x000fe20000400000 */
[--C-:B------:R-:W-:Y:S01]  /*1350*/  FFMA R25, R25, UR12, -R20.reuse ;  /* 0x0000000c19197c23 */ /* 0x100fe20008000814 */
[----:B------:R-:W-:Y:S02]  /*1360*/  FFMA R21, R29, UR12, -R20 ;  /* 0x0000000c1d157c23 */ /* 0x000fe40008000814 */
[----:B------:R1:W-:Y:S01]  /*1370*/  MUFU.EX2 R29, R28 ;  /* 0x0000001c001d7308 */ /* 0x0003e20000000800 */
[----:B------:R-:W-:Y:S01]  /*1380*/  FMUL R24, R24, 1.4426950216293334961 ;  /* 0x3fb8aa3b18187820 */ /* 0x000fe20000400000 */
[----:B------:R-:W-:Y:S01]  /*1390*/  FMUL R25, R25, 1.4426950216293334961 ;  /* 0x3fb8aa3b19197820 */ /* 0x000fe20000400000 */
[----:B-1----:R-:W-:Y:S01]  /*13a0*/  FMUL R28, R32, 1.4426950216293334961 ;  /* 0x3fb8aa3b201c7820 */ /* 0x002fe20000400000 */
[----:B0-----:R-:W-:-:S04]  /*13b0*/  FMNMX R32, R58, R59, !PT ;  /* 0x0000003b3a207209 */ /* 0x001fc80007800000 */
[----:B------:R-:W-:Y:S01]  /*13c0*/  MUFU.EX2 R24, R24 ;  /* 0x0000001800187308 */ /* 0x000fe20000000800 */
[----:B------:R-:W-:Y:S01]  /*13d0*/  FMNMX R32, R32, R19, !PT ;  /* 0x0000001320207209 */ /* 0x000fe20007800000 */
[----:B------:R-:W-:-:S06]  /*13e0*/  FMUL R57, R21, 1.4426950216293334961 ;  /* 0x3fb8aa3b15397820 */ /* 0x000fcc0000400000 */
[----:B------:R-:W0:Y:S01]  /*13f0*/  MUFU.EX2 R25, R25 ;  /* 0x0000001900197308 */ /* 0x000e220000000800 */
[--C-:B------:R-:W-:Y:S01]  /*1400*/  FFMA R27, R27, UR12, -R32.reuse ;  /* 0x0000000c1b1b7c23 */ /* 0x100fe20008000820 */
[----:B------:R-:W-:Y:S01]  /*1410*/  FFMA R26, R26, UR12, -R32 ;  /* 0x0000000c1a1a7c23 */ /* 0x000fe20008000820 */
[--C-:B------:R-:W-:Y:S02]  /*1420*/  FFMA R37, R37, UR12, -R20.reuse ;  /* 0x0000000c25257c23 */ /* 0x100fe40008000814 */
[----:B------:R-:W-:Y:S01]  /*1430*/  FMUL R27, R27, 1.4426950216293334961 ;  /* 0x3fb8aa3b1b1b7820 */ /* 0x000fe20000400000 */
[----:B------:R-:W-:Y:S02]  /*1440*/  FMUL R26, R26, 1.4426950216293334961 ;  /* 0x3fb8aa3b1a1a7820 */ /* 0x000fe40000400000 */
[----:B------:R-:W1:Y:S01]  /*1450*/  MUFU.EX2 R57, R57 ;  /* 0x0000003900397308 */ /* 0x000e620000000800 */
[----:B------:R-:W-:Y:S01]  /*1460*/  FMUL R58, R37, 1.4426950216293334961 ;  /* 0x3fb8aa3b253a7820 */ /* 0x000fe20000400000 */
[----:B-----5:R2:W-:Y:S01]  /*1470*/  STS.U16 [R0+UR16+0x2600], R56 ;  /* 0x0026003800007988 */ /* 0x0205e20008000410 */
[----:B------:R3:W-:Y:S06]  /*1480*/  MEMBAR.ALL.CTA ;  /* 0x0000000000007992 */ /* 0x0007ec0000008000 */
[----:B---3--:R-:W3:Y:S01]  /*1490*/  FENCE.VIEW.ASYNC.S ;  /* 0x00000000000073c6 */ /* 0x008ee20000000000 */
[----:B------:R0:W-:Y:S08]  /*14a0*/  MUFU.EX2 R37, R26 ;  /* 0x0000001a00257308 */ /* 0x0001f00000000800 */
[----:B------:R-:W4:Y:S01]  /*14b0*/  MUFU.EX2 R27, R27 ;  /* 0x0000001b001b7308 */ /* 0x000f220000000800 */
[----:B0-----:R-:W-:Y:S01]  /*14c0*/  FADD R26, R24, R25 ;  /* 0x00000019181a7221 */ /* 0x001fe20000000000 */
[--C-:B------:R-:W-:Y:S01]  /*14d0*/  FFMA R33, R33, UR12, -R20.reuse ;  /* 0x0000000c21217c23 */ /* 0x100fe20008000814 */
[----:B------:R-:W-:-:S02]  /*14e0*/  FFMA R36, R36, UR12, -R20 ;  /* 0x0000000c24247c23 */ /* 0x000fc40008000814 */
[----:B------:R-:W-:Y:S01]  /*14f0*/  FADD R26, R29, R26 ;  /* 0x0000001a1d1a7221 */ /* 0x000fe20000000000 */
[----:B------:R-:W-:Y:S01]  /*1500*/  FFMA R30, R30, UR12, -R32 ;  /* 0x0000000c1e1e7c23 */ /* 0x000fe20008000820 */
[----:B------:R-:W-:Y:S02]  /*1510*/  FMUL R21, R33, 1.4426950216293334961 ;  /* 0x3fb8aa3b21157820 */ /* 0x000fe40000400000 */
[C---:B-1----:R-:W-:Y:S01]  /*1520*/  FADD R59, R57.reuse, R26 ;  /* 0x0000001a393b7221 */ /* 0x042fe20000000000 */
[----:B------:R-:W-:Y:S01]  /*1530*/  F2FP.BF16.F32.PACK_AB R26, R57, R29 ;  /* 0x0000001d391a723e */ /* 0x000fe200000010ff */
[----:B------:R-:W-:Y:S01]  /*1540*/  FMUL R33, R36, 1.4426950216293334961 ;  /* 0x3fb8aa3b24217820 */ /* 0x000fe20000400000 */
[----:B------:R-:W-:Y:S01]  /*1550*/  FADD R29, -R32, R19 ;  /* 0x00000013201d7221 */ /* 0x000fe20000000100 */
[----:B------:R-:W-:Y:S01]  /*1560*/  FADD R36, -R20, R18 ;  /* 0x0000001214247221 */ /* 0x000fe20000000100 */
[----:B------:R-:W-:Y:S01]  /*1570*/  FMUL R30, R30, 1.4426950216293334961 ;  /* 0x3fb8aa3b1e1e7820 */ /* 0x000fe20000400000 */
[--C-:B------:R-:W-:Y:S01]  /*1580*/  FFMA R31, R31, UR12, -R32.reuse ;  /* 0x0000000c1f1f7c23 */ /* 0x100fe20008000820 */
[----:B------:R-:W-:Y:S01]  /*1590*/  F2FP.BF16.F32.PACK_AB R24, R25, R24 ;  /* 0x000000181918723e */ /* 0x000fe200000010ff */
[--C-:B------:R-:W-:Y:S01]  /*15a0*/  FFMA R34, R34, UR12, -R32.reuse ;  /* 0x0000000c22227c23 */ /* 0x100fe20008000820 */
[--C-:B------:R-:W-:Y:S01]  /*15b0*/  FFMA R35, R35, UR12, -R32.reuse ;  /* 0x0000000c23237c23 */ /* 0x100fe20008000820 */
[--C-:B------:R-:W-:Y:S01]  /*15c0*/  FFMA R38, R38, UR12, -R32.reuse ;  /* 0x0000000c26267c23 */ /* 0x100fe20008000820 */
[----:B----4-:R-:W-:Y:S01]  /*15d0*/  FADD R57, R37, R27 ;  /* 0x0000001b25397221 */ /* 0x010fe20000000000 */
[----:B------:R-:W-:Y:S01]  /*15e0*/  F2FP.BF16.F32.PACK_AB R25, R27, R37 ;  /* 0x000000251b19723e */ /* 0x000fe200000010ff */
[----:B------:R-:W-:Y:S01]  /*15f0*/  FMUL R37, R29, 1.4426950216293334961 ;  /* 0x3fb8aa3b1d257820 */ /* 0x000fe20000400000 */
[----:B------:R-:W-:Y:S01]  /*1600*/  FMUL R36, R36, 1.4426950216293334961 ;  /* 0x3fb8aa3b24247820 */ /* 0x000fe20000400000 */
[----:B------:R-:W-:Y:S01]  /*1610*/  FMUL R31, R31, 1.4426950216293334961 ;  /* 0x3fb8aa3b1f1f7820 */ /* 0x000fe20000400000 */
[----:B------:R-:W-:Y:S01]  /*1620*/  FFMA R29, R39, UR12, -R32 ;  /* 0x0000000c271d7c23 */ /* 0x000fe20008000820 */
[----:B------:R-:W2:Y:S01]  /*1630*/  MUFU.EX2 R30, R30 ;  /* 0x0000001e001e7308 */ /* 0x000ea20000000800 */
[----:B------:R-:W-:Y:S01]  /*1640*/  FMUL R34, R34, 1.4426950216293334961 ;  /* 0x3fb8aa3b22227820 */ /* 0x000fe20000400000 */
[----:B------:R-:W-:Y:S01]  /*1650*/  FMUL R35, R35, 1.4426950216293334961 ;  /* 0x3fb8aa3b23237820 */ /* 0x000fe20000400000 */
[----:B------:R-:W-:Y:S01]  /*1660*/  FMUL R38, R38, 1.4426950216293334961 ;  /* 0x3fb8aa3b26267820 */ /* 0x000fe20000400000 */
[----:B------:R-:W-:-:S04]  /*1670*/  FMUL R29, R29, 1.4426950216293334961 ;  /* 0x3fb8aa3b1d1d7820 */ /* 0x000fc80000400000 */
[----:B------:R-:W0:Y:S08]  /*1680*/  MUFU.EX2 R36, R36 ;  /* 0x0000002400247308 */ /* 0x000e300000000800 */
[----:B------:R-:W1:Y:S08]  /*1690*/  MUFU.EX2 R31, R31 ;  /* 0x0000001f001f7308 */ /* 0x000e700000000800 */
[----:B------:R-:W4:Y:S08]  /*16a0*/  MUFU.EX2 R37, R37 ;  /* 0x0000002500257308 */ /* 0x000f300000000800 */
[----:B------:R-:W5:Y:S08]  /*16b0*/  MUFU.EX2 R28, R28 ;  /* 0x0000001c001c7308 */ /* 0x000f700000000800 */
[----:B------:R-:W-:Y:S08]  /*16c0*/  MUFU.EX2 R19, R38 ;  /* 0x0000002600137308 */ /* 0x000ff00000000800 */
[----:B------:R-:W3:Y:S08]  /*16d0*/  MUFU.EX2 R21, R21 ;  /* 0x0000001500157308 */ /* 0x000ef00000000800 */
[----:B------:R-:W-:Y:S08]  /*16e0*/  MUFU.EX2 R33, R33 ;  /* 0x0000002100217308 */ /* 0x000ff00000000800 */
[----:B------:R-:W3:Y:S08]  /*16f0*/  MUFU.EX2 R18, R58 ;  /* 0x0000003a00127308 */ /* 0x000ef00000000800 */
[----:B------:R-:W-:Y:S08]  /*1700*/  MUFU.EX2 R34, R34 ;  /* 0x0000002200227308 */ /* 0x000ff00000000800 */
[----:B------:R-:W3:Y:S08]  /*1710*/  MUFU.EX2 R35, R35 ;  /* 0x0000002300237308 */ /* 0x000ef00000000800 */
[----:B------:R3:W3:Y:S01]  /*1720*/  MUFU.EX2 R38, R29 ;  /* 0x0000001d00267308 */ /* 0x0006e20000000800 */
[----:B--2---:R-:W-:Y:S01]  /*1730*/  FADD R56, R30, R57 ;  /* 0x000000391e387221 */ /* 0x004fe20000000000 */
[-C--:B0-----:R-:W-:Y:S01]  /*1740*/  FMUL R40, R40, R36.reuse ;  /* 0x0000002428287220 */ /* 0x081fe20000400000 */
[-C--:B------:R-:W-:Y:S01]  /*1750*/  FMUL R41, R41, R36.reuse ;  /* 0x0000002429297220 */ /* 0x080fe20000400000 */
[-C--:B------:R-:W-:Y:S01]  /*1760*/  FMUL R44, R44, R36.reuse ;  /* 0x000000242c2c7220 */ /* 0x080fe20000400000 */
[----:B-1----:R-:W-:Y:S01]  /*1770*/  FADD R39, R31, R56 ;  /* 0x000000381f277221 */ /* 0x002fe20000000000 */
[-C--:B------:R-:W-:Y:S01]  /*1780*/  FMUL R45, R45, R36.reuse ;  /* 0x000000242d2d7220 */ /* 0x080fe20000400000 */
[-C--:B------:R-:W-:Y:S01]  /*1790*/  FMUL R48, R48, R36.reuse ;  /* 0x0000002430307220 */ /* 0x080fe20000400000 */
[-C--:B------:R-:W-:Y:S01]  /*17a0*/  FMUL R49, R49, R36.reuse ;  /* 0x0000002431317220 */ /* 0x080fe20000400000 */
[-C--:B------:R-:W-:Y:S01]  /*17b0*/  FMUL R52, R52, R36.reuse ;  /* 0x0000002434347220 */ /* 0x080fe20000400000 */
[-C--:B----4-:R-:W-:Y:S01]  /*17c0*/  FMUL R42, R42, R37.reuse ;  /* 0x000000252a2a7220 */ /* 0x090fe20000400000 */
[-C--:B------:R-:W-:Y:S01]  /*17d0*/  FMUL R43, R43, R37.reuse ;  /* 0x000000252b2b7220 */ /* 0x080fe20000400000 */
[-C--:B------:R-:W-:Y:S01]  /*17e0*/  FMUL R46, R46, R37.reuse ;  /* 0x000000252e2e7220 */ /* 0x080fe20000400000 */
[-C--:B------:R-:W-:Y:S01]  /*17f0*/  FMUL R47, R47, R37.reuse ;  /* 0x000000252f2f7220 */ /* 0x080fe20000400000 */
[-C--:B------:R-:W-:Y:S01]  /*1800*/  FMUL R50, R50, R37.reuse ;  /* 0x0000002532327220 */ /* 0x080fe20000400000 */
[-C--:B------:R-:W-:Y:S01]  /*1810*/  FMUL R51, R51, R37.reuse ;  /* 0x0000002533337220 */ /* 0x080fe20000400000 */
[-C--:B------:R-:W-:Y:S01]  /*1820*/  FMUL R54, R54, R37.reuse ;  /* 0x0000002536367220 */ /* 0x080fe20000400000 */
[----:B------:R-:W-:Y:S01]  /*1830*/  FMUL R53, R53, R36 ;  /* 0x0000002435357220 */ /* 0x000fe20000400000 */
[----:B------:R-:W-:Y:S01]  /*1840*/  FMUL R55, R55, R37 ;  /* 0x0000002537377220 */ /* 0x000fe20000400000 */
[----:B------:R-:W-:Y:S01]  /*1850*/  F2FP.BF16.F32.PACK_AB R27, R31, R30 ;  /* 0x0000001e1f1b723e */ /* 0x000fe200000010ff */
[----:B-----5:R-:W-:Y:S01]  /*1860*/  FADD R56, R28, R59 ;  /* 0x0000003b1c387221 */ /* 0x020fe20000000000 */
[----:B---3--:R-:W-:-:S02]  /*1870*/  F2FP.BF16.F32.PACK_AB R28, R21, R28 ;  /* 0x0000001c151c723e */ /* 0x008fc400000010ff */
[----:B------:R-:W-:Y:S02]  /*1880*/  F2FP.BF16.F32.PACK_AB R30, R18, R33 ;  /* 0x00000021121e723e */ /* 0x000fe400000010ff */
[----:B------:R-:W-:Y:S02]  /*1890*/  F2FP.BF16.F32.PACK_AB R29, R35, R34 ;  /* 0x00000022231d723e */ /* 0x000fe400000010ff */
[----:B------:R-:W-:Y:S01]  /*18a0*/  F2FP.BF16.F32.PACK_AB R31, R38, R19 ;  /* 0x00000013261f723e */ /* 0x000fe200000010ff */
[----:B------:R-:W-:Y:S06]  /*18b0*/  BAR.SYNC.DEFER_BLOCKING 0x0 ;  /* 0x0000000000007b1d */ /* 0x000fec0000010000 */
[----:B------:R-:W-:-:S06]  /*18c0*/  WARPGROUP.ARRIVE ;  /* 0x00000000000079c5 */ /* 0x000fcc0000000000 */
[----:B------:R-:W-:Y:S01]  /*18d0*/  HGMMA.64x32x16.F32.BF16 R40, R24, gdesc[UR20], R40 ;  /* 0x0060001418287df0 */ /* 0x000fe20008701828 */
[----:B------:R-:W-:Y:S01]  /*18e0*/  FADD R34, R34, R39 ;  /* 0x0000002722227221 */ /* 0x000fe20000000000 */
[----:B------:R-:W-:-:S03]  /*18f0*/  FADD R56, R21, R56 ;  /* 0x0000003815387221 */ /* 0x000fc60000000000 */
[----:B------:R-:W-:Y:S01]  /*1900*/  FADD R34, R35, R34 ;  /* 0x0000002223227221 */ /* 0x000fe20000000000 */
[----:B------:R-:W-:-:S03]  /*1910*/  FADD R33, R33, R56 ;  /* 0x0000003821217221 */ /* 0x000fc60000000000 */
[----:B------:R-:W-:Y:S01]  /*1920*/  FADD R19, R19, R34 ;  /* 0x0000002213137221 */ /* 0x000fe20000000000 */
[----:B------:R-:W-:-:S03]  /*1930*/  FADD R33, R18, R33 ;  /* 0x0000002112217221 */ /* 0x000fc60000000000 */
[----:B------:R-:W-:Y:S02]  /*1940*/  FADD R19, R38, R19 ;  /* 0x0000001326137221 */ /* 0x000fe40000000000 */
[----:B------:R-:W0:Y:S04]  /*1950*/  SHFL.BFLY PT, R18, R33, 0x2, 0x1f ;  /* 0x0c401f0021127f89 */ /* 0x000e2800000e0000 */
[----:B------:R-:W1:Y:S01]  /*1960*/  SHFL.BFLY PT, R34, R19, 0x2, 0x1f ;  /* 0x0c401f0013227f89 */ /* 0x000e6200000e0000 */
[----:B------:R-:W-:Y:S01]  /*1970*/  UIADD3 UR6, UR6, 0x20, URZ ;  /* 0x0000002006067890 */ /* 0x000fe2000fffe03f */
[----:B------:R-:W-:Y:S01]  /*1980*/  HGMMA.64x32x16.F32.BF16 R40, R28, gdesc[UR8], R40, gsb0 ;  /* 0x006000081c287df0 */ /* 0x000fe20008001828 */
[----:B0-----:R-:W-:Y:S01]  /*1990*/  FADD R18, R33, R18 ;  /* 0x0000001221127221 */ /* 0x001fe20000000000 */
[----:B-1----:R-:W-:-:S04]  /*19a0*/  FADD R34, R19, R34 ;  /* 0x0000002213227221 */ /* 0x002fc80000000000 */
[----:B------:R-:W0:Y:S04]  /*19b0*/  SHFL.BFLY PT, R21, R18, 0x1, 0x1f ;  /* 0x0c201f0012157f89 */ /* 0x000e2800000e0000 */
[----:B------:R-:W1:Y:S01]  /*19c0*/  SHFL.BFLY PT, R35, R34, 0x1, 0x1f ;  /* 0x0c201f0022237f89 */ /* 0x000e6200000e0000 */
[----:B------:R-:W-:-:S06]  /*19d0*/  UISETP.GE.AND UP0, UPT, UR6, UR26, UPT ;  /* 0x0000001a0600728c */ /* 0x000fcc000bf06270 */
[----:B------:R-:W-:Y:S01]  /*19e0*/  PLOP3.LUT P0, PT, PT, PT, UP0, 0x80, 0x0 ;  /* 0x000000000000781c */ /* 0x000fe20003f0f008 */
[----:B------:R-:W-:Y:S02]  /*19f0*/  ULEA UR4, UR13, UR4, 0x5 ;  /* 0x000000040d047291 */ /* 0x000fe4000f8e283f */
[----:B------:R-:W-:Y:S01]  /*1a00*/  ULEA UR5, UR15, UR5, 0x5 ;  /* 0x000000050f057291 */ /* 0x000fe2000f8e283f */
[----:B------:R-:W-:Y:S01]  /*1a10*/  MOV R19, R32 ;  /* 0x0000002000137202 */ /* 0x000fe20000000f00 */
[----:B0-----:R-:W-:Y:S01]  /*1a20*/  FADD R21, R18, R21 ;  /* 0x0000001512157221 */ /* 0x001fe20000000000 */
[----:B-1----:R-:W-:-:S03]  /*1a30*/  FADD R38, R34, R35 ;  /* 0x0000002322267221 */ /* 0x002fc60000000000 */
[----:B------:R-:W-:Y:S01]  /*1a40*/  FFMA R3, R36, R3, R21 ;  /* 0x0000000324037223 */ /* 0x000fe20000000015 */
[----:B------:R-:W-:Y:S02]  /*1a50*/  IMAD.MOV.U32 R18, RZ, RZ, R20 ;  /* 0x000000ffff127224 */ /* 0x000fe400078e0014 */
[----:B------:R-:W-:Y:S01]  /*1a60*/  FFMA R2, R37, R2, R38 ;  /* 0x0000000225027223 */ /* 0x000fe20000000026 */
[----:B------:R-:W-:Y:S02]  /*1a70*/  WARPGROUP.DEPBAR.LE gsb0, 0x0 ;  /* 0x00008000000079c5 */ /* 0x000fe40000010000 */
[----:B------:R-:W-:Y:S05]  /*1a80*/  @!P0 BRA `(.L_x_1) ;  /* 0xfffffff000c08947 */ /* 0x000fea000383ffff */
.L_x_0:
[----:B------:R-:W-:Y:S02]  /*1a90*/  IMAD.MOV.U32 R16, RZ, RZ, R2 ;  /* 0x000000ffff107224 */ /* 0x000fe400078e0002 */
[----:B------:R-:W-:Y:S01]  /*1aa0*/  FMUL R0, R55, 0.25 ;  /* 0x3e80000037007820 */ /* 0x000fe20000400000 */
[----:B------:R-:W-:Y:S01]  /*1ab0*/  FMUL R7, R54, 0.25 ;  /* 0x3e80000036077820 */ /* 0x000fe20000400000 */
[----:B------:R-:W-:Y:S01]  /*1ac0*/  MOV R8, R3 ;  /* 0x0000000300087202 */ /* 0x000fe20000000f00 */
[----:B------:R-:W-:Y:S01]  /*1ad0*/  FMUL R3, R52, 0.25 ;  /* 0x3e80000034037820 */ /* 0x000fe20000400000 */
[----:B------:R-:W-:Y:S01]  /*1ae0*/  FSETP.GT.AND P0, PT, |R16|, 8.50705917302346158658e+37, PT ;  /* 0x7e8000001000780b */ /* 0x000fe20003f04200 */
[----:B------:R-:W-:Y:S01]  /*1af0*/  FMUL R2, R41, 0.25 ;  /* 0x3e80000029027820 */ /* 0x000fe20000400000 */
[C---:B------:R-:W-:Y:S01]  /*1b00*/  FSETP.GT.AND P1, PT, |R8|.reuse, 8.50705917302346158658e+37, PT ;  /* 0x7e8000000800780b */ /* 0x040fe20003f24200 */
[----:B------:R-:W-:Y:S01]  /*1b10*/  FMUL R13, R8, 8388608 ;  /* 0x4b000000080d7820 */ /* 0x000fe20000400000 */
[----:B------:R-:W-:Y:S01]  /*1b20*/  FSEL R15, R0, R55, P0 ;  /* 0x00000037000f7208 */ /* 0x000fe20000000000 */
[----:B------:R-:W-:Y:S01]  /*1b30*/  FMUL R0, R47, 0.25 ;  /* 0x3e8000002f007820 */ /* 0x000fe20000400000 */
        /* <DEDUP_REMOVED lines=8> */
[----:B------:R-:W-:Y:S01]  /*1bc0*/  LOP3.LUT R7, R5, 0x7, RZ, 0xc0, !PT ;  /* 0x0000000705077812 */ /* 0x000fe200078ec0ff */
[----:B------:R-:W-:Y:S01]  /*1bd0*/  FMUL R21, R50, 0.25 ;  /* 0x3e80000032157820 */ /* 0x000fe20000400000 */
[----:B------:R-:W-:Y:S01]  /*1be0*/  FSEL R53, R0, R53, P1 ;  /* 0x0000003500357208 */ /* 0x000fe20000800000 */
[----:B------:R-:W-:Y:S01]  /*1bf0*/  FMUL R0, R45, 0.25 ;  /* 0x3e8000002d007820 */ /* 0x000fe20000400000 */
[----:B------:R-:W-:Y:S01]  /*1c00*/  FSEL R41, R2, R41, P1 ;  /* 0x0000002902297208 */ /* 0x000fe20000800000 */
[----:B------:R-:W-:Y:S01]  /*1c10*/  FMUL R24, R43, 0.25 ;  /* 0x3e8000002b187820 */ /* 0x000fe20000400000 */
[----:B------:R-:W-:Y:S01]  /*1c20*/  LEA R12, R7, UR16, 0x4 ;  /* 0x00000010070c7c11 */ /* 0x000fe2000f8e20ff */
[----:B------:R-:W0:Y:S01]  /*1c30*/  LDC R2, c[0x0][0x278] ;  /* 0x00009e00ff027b82 */ /* 0x000e220000000800 */
[----:B------:R-:W-:Y:S01]  /*1c40*/  FSEL R45, R0, R45, P1 ;  /* 0x0000002d002d7208 */ /* 0x000fe20000800000 */
[----:B------:R-:W-:Y:S01]  /*1c50*/  IMAD.SHL.U32 R0, R5, 0x8, RZ ;  /* 0x0000000805007824 */ /* 0x000fe200078e00ff */
[----:B------:R-:W-:Y:S01]  /*1c60*/  FSEL R44, R3, R44, P1 ;  /* 0x0000002c032c7208 */ /* 0x000fe20000800000 */
[----:B------:R-:W-:Y:S01]  /*1c70*/  FMUL R3, R40, 0.25 ;  /* 0x3e80000028037820 */ /* 0x000fe20000400000 */
[----:B------:R-:W-:Y:S01]  /*1c80*/  LOP3.LUT R19, R5, 0x8, RZ, 0xc0, !PT ;  /* 0x0000000805137812 */ /* 0x000fe200078ec0ff */
[----:B------:R-:W-:Y:S01]  /*1c90*/  IMAD R17, R7, -0x8, R12 ;  /* 0xfffffff807117824 */ /* 0x000fe200078e020c */
[----:B------:R-:W-:Y:S01]  /*1ca0*/  LOP3.LUT R0, R0, 0x780, RZ, 0xc0, !PT ;  /* 0x0000078000007812 */ /* 0x000fe200078ec0ff */
[----:B------:R-:W-:Y:S01]  /*1cb0*/  FMUL R27, R42, 0.25 ;  /* 0x3e8000002a1b7820 */ /* 0x000fe20000400000 */
[----:B------:R-:W-:Y:S01]  /*1cc0*/  LEA R7, R19, R12, 0x8 ;  /* 0x0000000c13077211 */ /* 0x000fe200078e40ff */
[----:B------:R-:W-:Y:S01]  /*1cd0*/  IMAD.SHL.U32 R12, R5, 0x4, RZ ;  /* 0x00000004050c7824 */ /* 0x000fe200078e00ff */
[----:B------:R-:W-:Y:S01]  /*1ce0*/  FSEL R40, R3, R40, P1 ;  /* 0x0000002803287208 */ /* 0x000fe20000800000 */
[C---:B------:R-:W-:Y:S01]  /*1cf0*/  FMUL R3, R16.reuse, 8388608 ;  /* 0x4b00000010037820 */ /* 0x040fe20000400000 */
[C---:B------:R-:W-:Y:S01]  /*1d00*/  FSETP.GEU.AND P4, PT, |R16|.reuse, 1.175494350822287508e-38, PT ;  /* 0x008000001000780b */ /* 0x040fe20003f8e200 */
[----:B------:R-:W-:Y:S01]  /*1d10*/  FMUL R10, R49, 0.25 ;  /* 0x3e800000310a7820 */ /* 0x000fe20000400000 */
[----:B------:R-:W-:Y:S01]  /*1d20*/  FSETP.GEU.AND P3, PT, R16, 1.175494350822287508e-38, PT ;  /* 0x008000001000780b */ /* 0x000fe20003f6e000 */
[----:B------:R-:W-:Y:S01]  /*1d30*/  FMUL R9, R48, 0.25 ;  /* 0x3e80000030097820 */ /* 0x000fe20000400000 */
[----:B------:R-:W-:Y:S01]  /*1d40*/  FSETP.GEU.AND P2, PT, R8, 1.175494350822287508e-38, PT ;  /* 0x008000000800780b */ /* 0x000fe20003f4e000 */
[----:B------:R-:W1:Y:S01]  /*1d50*/  LDC.64 R46, c[0x0][0x228] ;  /* 0x00008a00ff2e7b82 */ /* 0x000e620000000a00 */
[----:B------:R-:W-:Y:S01]  /*1d60*/  IADD3 R26, R0, R7, RZ ;  /* 0x00000007001a7210 */ /* 0x000fe20007ffe0ff */
[----:B------:R-:W-:Y:S01]  /*1d70*/  ULDC.64 UR4, c[0x0][0x270] ;  /* 0x00009c0000047ab9 */ /* 0x000fe20000000a00 */
[----:B------:R-:W-:Y:S01]  /*1d80*/  LOP3.LUT R0, R12, 0x1c0, RZ, 0xc0, !PT ;  /* 0x000001c00c007812 */ /* 0x000fe200078ec0ff */
[----:B------:R-:W-:Y:S01]  /*1d90*/  UIMAD UR4, UR7, UR4, URZ ;  /* 0x00000004070472a4 */ /* 0x000fe2000f8e023f */
[----:B------:R-:W-:Y:S01]  /*1da0*/  FSEL R12, R3, R16, !P3 ;  /* 0x00000010030c7208 */ /* 0x000fe20005800000 */
[----:B------:R-:W-:Y:S01]  /*1db0*/  @P0 FMUL R16, R16, 0.25 ;  /* 0x3e80000010100820 */ /* 0x000fe20000400000 */
[----:B------:R-:W-:Y:S01]  /*1dc0*/  FSEL R13, R13, R8, !P2 ;  /* 0x000000080d0d7208 */ /* 0x000fe20005000000 */
[----:B------:R-:W-:Y:S01]  /*1dd0*/  IMAD.IADD R30, R0, 0x1, R17 ;  /* 0x00000001001e7824 */ /* 0x000fe200078e0211 */
[----:B------:R-:W-:Y:S01]  /*1de0*/  SHF.R.U32.HI R23, RZ, 0x7, R5 ;  /* 0x00000007ff177819 */ /* 0x000fe20000011605 */
[----:B------:R-:W-:Y:S01]  /*1df0*/  VIADD R3, R12, 0xc0cafb0d ;  /* 0xc0cafb0d0c037836 */ /* 0x000fe20000000000 */
[----:B------:R-:W-:Y:S01]  /*1e00*/  IADD3 R0, R13, -0x3f3504f3, RZ ;  /* 0xc0cafb0d0d007810 */ /* 0x000fe20007ffe0ff */
[----:B------:R-:W-:Y:S01]  /*1e10*/  @!P4 FMUL R16, R16, 16777216 ;  /* 0x4b8000001010c820 */ /* 0x000fe20000400000 */
[----:B------:R-:W-:Y:S01]  /*1e20*/  SGXT.U32 R23, R23, 0x1 ;  /* 0x000000011717781a */ /* 0x000fe20000000000 */
[----:B------:R-:W-:Y:S01]  /*1e30*/  @!P4 FMUL R15, R15, 16777216 ;  /* 0x4b8000000f0fc820 */ /* 0x000fe20000400000 */
[----:B------:R-:W-:Y:S01]  /*1e40*/  FSEL R6, R6, R51, P0 ;  /* 0x0000003306067208 */ /* 0x000fe20000000000 */
[----:B------:R-:W-:Y:S01]  /*1e50*/  @!P4 FMUL R14, R14, 16777216 ;  /* 0x4b8000000e0ec820 */ /* 0x000fe20000400000 */
[----:B------:R-:W-:Y:S01]  /*1e60*/  FSEL R21, R21, R50, P0 ;  /* 0x0000003215157208 */ /* 0x000fe20000000000 */
[----:B------:R-:W-:Y:S01]  /*1e70*/  @!P4 FMUL R11, R11, 16777216 ;  /* 0x4b8000000b0bc820 */ /* 0x000fe20000400000 */
[----:B------:R-:W-:Y:S01]  /*1e80*/  FSEL R24, R24, R43, P0 ;  /* 0x0000002b18187208 */ /* 0x000fe20000000000 */
[----:B------:R-:W-:Y:S01]  /*1e90*/  @!P4 FMUL R6, R6, 16777216 ;  /* 0x4b8000000606c820 */ /* 0x000fe20000400000 */
[----:B------:R-:W-:Y:S01]  /*1ea0*/  FSEL R27, R27, R42, P0 ;  /* 0x0000002a1b1b7208 */ /* 0x000fe20000000000 */
[----:B------:R-:W-:Y:S01]  /*1eb0*/  @!P4 FMUL R21, R21, 16777216 ;  /* 0x4b8000001515c820 */ /* 0x000fe20000400000 */
[C---:B------:R-:W-:Y:S01]  /*1ec0*/  FSETP.GEU.AND P0, PT, |R8|.reuse, 1.175494350822287508e-38, PT ;  /* 0x008000000800780b */ /* 0x040fe20003f0e200 */
[----:B------:R-:W-:Y:S01]  /*1ed0*/  @P1 FMUL R8, R8, 0.25 ;  /* 0x3e80000008081820 */ /* 0x000fe20000400000 */
[----:B------:R-:W-:Y:S01]  /*1ee0*/  LOP3.LUT R22, R0, 0xff800000, RZ, 0xc0, !PT ;  /* 0xff80000000167812 */ /* 0x000fe200078ec0ff */
[----:B------:R-:W-:Y:S01]  /*1ef0*/  @!P4 FMUL R18, R18, 16777216 ;  /* 0x4b8000001212c820 */ /* 0x000fe20000400000 */
[----:B------:R-:W-:Y:S01]  /*1f00*/  LOP3.LUT R17, R3, 0xff800000, RZ, 0xc0, !PT ;  /* 0xff80000003117812 */ /* 0x000fe200078ec0ff */
[----:B0-----:R-:W-:Y:S01]  /*1f10*/  IMAD R3, R23, R2, RZ ;  /* 0x0000000217037224 */ /* 0x001fe200078e02ff */
[----:B------:R-:W-:Y:S01]  /*1f20*/  MOV R25, 0x3dc6b27f ;  /* 0x3dc6b27f00197802 */ /* 0x000fe20000000f00 */
[----:B------:R0:W2:Y:S01]  /*1f30*/  MUFU.RCP R23, R16 ;  /* 0x0000001000177308 */ /* 0x0000a20000001000 */
[----:B------:R-:W-:Y:S01]  /*1f40*/  I2FP.F32.S32 R28, R22 ;  /* 0x00000016001c7245 */ /* 0x000fe20000201400 */
[----:B------:R-:W-:Y:S01]  /*1f50*/  @!P4 FMUL R24, R24, 16777216 ;  /* 0x4b8000001818c820 */ /* 0x000fe20000400000 */
[----:B------:R-:W-:Y:S01]  /*1f60*/  I2FP.F32.S32 R7, R17 ;  /* 0x0000001100077245 */ /* 0x000fe20000201400 */
[----:B------:R-:W-:Y:S01]  /*1f70*/  @!P4 FMUL R27, R27, 16777216 ;  /* 0x4b8000001b1bc820 */ /* 0x000fe20000400000 */
[----:B------:R-:W-:Y:S01]  /*1f80*/  LEA.HI R0, R19, R30, RZ, 0x1f ;  /* 0x0000001e13007211 */ /* 0x000fe200078ff8ff */
[----:B------:R-:W-:Y:S01]  /*1f90*/  @!P0 FMUL R8, R8, 16777216 ;  /* 0x4b80000008088820 */ /* 0x000fe20000400000 */
[----:B------:R-:W-:Y:S01]  /*1fa0*/  FSEL R10, R10, R49, P1 ;  /* 0x000000310a0a7208 */ /* 0x000fe20000800000 */
[----:B------:R-:W-:Y:S01]  /*1fb0*/  @!P0 FMUL R45, R45, 16777216 ;  /* 0x4b8000002d2d8820 */ /* 0x000fe20000400000 */
[----:B0-----:R-:W-:Y:S01]  /*1fc0*/  IADD3 R16, R13, -R22, RZ ;  /* 0x800000160d107210 */ /* 0x001fe20007ffe0ff */
[----:B------:R-:W-:Y:S01]  /*1fd0*/  IMAD.IADD R22, R12, 0x1, -R17 ;  /* 0x000000010c167824 */ /* 0x000fe200078e0a11 */
[----:B------:R-:W-:Y:S01]  /*1fe0*/  FSEL R9, R9, R48, P1 ;  /* 0x0000003009097208 */ /* 0x000fe20000800000 */
[----:B------:R-:W0:Y:S01]  /*1ff0*/  MUFU.RCP R8, R8 ;  /* 0x0000000800087308 */ /* 0x000e220000001000 */
[----:B------:R-:W-:Y:S01]  /*2000*/  FSEL R49, RZ, -23, P2 ;  /* 0xc1b80000ff317808 */ /* 0x000fe20001000000 */
[----:B------:R-:W-:Y:S01]  /*2010*/  FADD R16, R16, -1 ;  /* 0xbf80000010107421 */ /* 0x000fe20000000000 */
[----:B------:R-:W-:Y:S01]  /*2020*/  FADD R22, R22, -1 ;  /* 0xbf80000016167421 */ /* 0x000fe20000000000 */
[----:B------:R-:W-:Y:S01]  /*2030*/  @!P0 FMUL R10, R10, 16777216 ;  /* 0x4b8000000a0a8820 */ /* 0x000fe20000400000 */
[C---:B--2---:R-:W-:Y:S01]  /*2040*/  FMUL R15, R23.reuse, R15 ;  /* 0x0000000f170f7220 */ /* 0x044fe20000400000 */
[C---:B------:R-:W-:Y:S01]  /*2050*/  FFMA.FTZ R17, R16.reuse, R25, -0.16845393180847167969 ;  /* 0xbe2c7f3010117423 */ /* 0x040fe20000010019 */
[C---:B------:R-:W-:Y:S01]  /*2060*/  FMUL R14, R23.reuse, R14 ;  /* 0x0000000e170e7220 */ /* 0x040fe20000400000 */
[C---:B------:R-:W-:Y:S01]  /*2070*/  FMUL R6, R23.reuse, R6 ;  /* 0x0000000617067220 */ /* 0x040fe20000400000 */
[C---:B------:R-:W-:Y:S01]  /*2080*/  FMUL R21, R23.reuse, R21 ;  /* 0x0000001517157220 */ /* 0x040fe20000400000 */
[C---:B------:R-:W-:Y:S01]  /*2090*/  FFMA.FTZ R19, R16.reuse, R17, 0.1716887056827545166 ;  /* 0x3e2fcf2a10137423 */ /* 0x040fe20000010011 */
[C---:B------:R-:W-:Y:S01]  /*20a0*/  FMUL R11, R23.reuse, R11 ;  /* 0x0000000b170b7220 */ /* 0x040fe20000400000 */
[C---:B------:R-:W-:Y:S01]  /*20b0*/  FMUL R18, R23.reuse, R18 ;  /* 0x0000001217127220 */ /* 0x040fe20000400000 */
[C---:B------:R-:W-:Y:S01]  /*20c0*/  FMUL R24, R23.reuse, R24 ;  /* 0x0000001817187220 */ /* 0x040fe20000400000 */
[----:B------:R-:W-:Y:S01]  /*20d0*/  FMUL R27, R23, R27 ;  /* 0x0000001b171b7220 */ /* 0x000fe20000400000 */
[----:B------:R-:W-:Y:S01]  /*20e0*/  FFMA.FTZ R23, R16, R19, -0.17900948226451873779 ;  /* 0xbe374e4310177423 */ /* 0x000fe20000010013 */
[----:B------:R-:W-:Y:S01]  /*20f0*/  FFMA.FTZ R25, R22, R25, -0.16845393180847167969 ;  /* 0xbe2c7f3016197423 */ /* 0x000fe20000010019 */
[----:B------:R-:W-:Y:S01]  /*2100*/  @!P0 FMUL R9, R9, 16777216 ;  /* 0x4b80000009098820 */ /* 0x000fe20000400000 */
[----:B------:R-:W-:Y:S01]  /*2110*/  @!P0 FMUL R41, R41, 16777216 ;  /* 0x4b80000029298820 */ /* 0x000fe20000400000 */
[----:B------:R-:W-:Y:S01]  /*2120*/  FFMA.FTZ R23, R16, R23, 0.20512372255325317383 ;  /* 0x3e520bf410177423 */ /* 0x000fe20000010017 */
[----:B------:R-:W-:Y:S01]  /*2130*/  FFMA.FTZ R25, R22, R25, 0.1716887056827545166 ;  /* 0x3e2fcf2a16197423 */ /* 0x000fe20000010019 */
[----:B------:R-:W-:Y:S01]  /*2140*/  @!P0 FMUL R44, R44, 16777216 ;  /* 0x4b8000002c2c8820 */ /* 0x000fe20000400000 */
[----:B------:R-:W-:Y:S01]  /*2150*/  @!P0 FMUL R40, R40, 16777216 ;  /* 0x4b80000028288820 */ /* 0x000fe20000400000 */
[----:B------:R-:W-:Y:S01]  /*2160*/  FFMA.FTZ R23, R16, R23, -0.24046532809734344482 ;  /* 0xbe763c8b10177423 */ /* 0x000fe20000010017 */
[----:B------:R-:W-:Y:S01]  /*2170*/  FFMA.FTZ R25, R22, R25, -0.17900948226451873779 ;  /* 0xbe374e4316197423 */ /* 0x000fe20000010019 */
[----:B------:R-:W-:Y:S01]  /*2180*/  FFMA.FTZ R49, R28, 1.1920928955078125e-07, R49 ;  /* 0x340000001c317823 */ /* 0x000fe20000010031 */
[----:B0-----:R-:W-:Y:S01]  /*2190*/  FMUL R28, R8, R10 ;  /* 0x0000000a081c7220 */ /* 0x001fe20000400000 */
[----:B------:R-:W-:Y:S01]  /*21a0*/  FFMA.FTZ R23, R16, R23, 0.28857114911079406738 ;  /* 0x3e93bf9910177423 */ /* 0x000fe20000010017 */
[----:B------:R-:W-:Y:S01]  /*21b0*/  FFMA.FTZ R25, R22, R25, 0.20512372255325317383 ;  /* 0x3e520bf416197423 */ /* 0x000fe20000010019 */
[C---:B------:R-:W-:Y:S01]  /*21c0*/  FMUL R39, R8.reuse, R9 ;  /* 0x0000000908277220 */ /* 0x040fe20000400000 */
[C---:B------:R-:W-:Y:S01]  /*21d0*/  FMUL R9, R8.reuse, R45 ;  /* 0x0000002d08097220 */ /* 0x040fe20000400000 */
[----:B------:R-:W-:Y:S01]  /*21e0*/  FMUL R10, R8, R41 ;  /* 0x00000029080a7220 */ /* 0x000fe20000400000 */
[----:B------:R-:W-:Y:S01]  /*21f0*/  @!P0 FMUL R53, R53, 16777216 ;  /* 0x4b80000035358820 */ /* 0x000fe20000400000 */
[----:B------:R-:W-:Y:S01]  /*2200*/  @!P0 FMUL R52, R52, 16777216 ;  /* 0x4b80000034348820 */ /* 0x000fe20000400000 */
[----:B------:R-:W-:Y:S01]  /*2210*/  FFMA.FTZ R23, R16, R23, -0.36067417263984680176 ;  /* 0xbeb8aa4910177423 */ /* 0x000fe20000010017 */
[----:B------:R-:W-:Y:S01]  /*2220*/  FFMA.FTZ R25, R22, R25, -0.24046532809734344482 ;  /* 0xbe763c8b16197423 */ /* 0x000fe20000010019 */
[C---:B------:R-:W-:Y:S01]  /*2230*/  FMUL R44, R8.reuse, R44 ;  /* 0x0000002c082c7220 */ /* 0x040fe20000400000 */
[----:B------:R-:W-:Y:S01]  /*2240*/  FMUL R29, R8, R40 ;  /* 0x00000028081d7220 */ /* 0x000fe20000400000 */
[----:B------:R-:W-:Y:S01]  /*2250*/  FFMA.FTZ R23, R16, R23, 0.48089820146560668945 ;  /* 0x3ef6384a10177423 */ /* 0x000fe20000010017 */
[C---:B------:R-:W-:Y:S01]  /*2260*/  FMUL R53, R8.reuse, R53 ;  /* 0x0000003508357220 */ /* 0x040fe20000400000 */
[----:B------:R-:W-:Y:S01]  /*2270*/  FMUL R52, R8, R52 ;  /* 0x0000003408347220 */ /* 0x000fe20000400000 */
[----:B------:R-:W-:Y:S01]  /*2280*/  FFMA.FTZ R25, R22, R25, 0.28857114911079406738 ;  /* 0x3e93bf9916197423 */ /* 0x000fe20000010019 */
[----:B------:R-:W-:Y:S01]  /*2290*/  F2FP.BF16.F32.PACK_AB R9, R9, R10 ;  /* 0x0000000a0909723e */ /* 0x000fe200000010ff */
[----:B------:R-:W-:Y:S01]  /*22a0*/  FFMA.FTZ R23, R16, R23, -0.72134751081466674805 ;  /* 0xbf38aa3b10177423 */ /* 0x000fe20000010017 */
[----:B------:R-:W-:Y:S01]  /*22b0*/  F2FP.BF16.F32.PACK_AB R8, R44, R29 ;  /* 0x0000001d2c08723e */ /* 0x000fe200000010ff */
[----:B------:R-:W-:Y:S01]  /*22c0*/  FFMA.FTZ R25, R22, R25, -0.36067417263984680176 ;  /* 0xbeb8aa4916197423 */ /* 0x000fe20000010019 */
[----:B------:R-:W-:Y:S01]  /*22d0*/  F2FP.BF16.F32.PACK_AB R10, R18, R27 ;  /* 0x0000001b120a723e */ /* 0x000fe200000010ff */
[----:B------:R-:W-:Y:S01]  /*22e0*/  FMUL R23, R16, R23 ;  /* 0x0000001710177220 */ /* 0x000fe20000400000 */
[----:B------:R-:W-:Y:S01]  /*22f0*/  F2FP.BF16.F32.PACK_AB R11, R11, R24 ;  /* 0x000000180b0b723e */ /* 0x000fe200000010ff */
[----:B------:R-:W-:Y:S01]  /*2300*/  BAR.SYNC.DEFER_BLOCKING 0x0 ;  /* 0x0000000000007b1d */ /* 0x000fe20000010000 */
[----:B------:R-:W-:Y:S01]  /*2310*/  FFMA.FTZ R25, R22, R25, 0.48089820146560668945 ;  /* 0x3ef6384a16197423 */ /* 0x000fe20000010019 */
[----:B------:R-:W-:Y:S01]  /*2320*/  ISETP.GE.U32.AND P2, PT, R12, 0x7f800000, PT ;  /* 0x7f8000000c00780c */ /* 0x000fe20003f46070 */
[----:B------:R-:W-:Y:S01]  /*2330*/  FMUL R23, R16, R23 ;  /* 0x0000001710177220 */ /* 0x000fe20000400000 */
[----:B------:R-:W-:Y:S01]  /*2340*/  FSEL R48, RZ, -23, P3 ;  /* 0xc1b80000ff307808 */ /* 0x000fe20001800000 */
[----:B------:R-:W-:Y:S01]  /*2350*/  FFMA.FTZ R25, R22, R25, -0.72134751081466674805 ;  /* 0xbf38aa3b16197423 */ /* 0x000fe20000010019 */
[----:B------:R-:W-:Y:S01]  /*2360*/  LOP3.LUT R44, R5, 0xff, RZ, 0xc0, !PT ;  /* 0x000000ff052c7812 */ /* 0x000fe200078ec0ff */
[----:B------:R-:W-:Y:S01]  /*2370*/  FFMA.FTZ R16, R16, 1.4426950216293334961, R23 ;  /* 0x3fb8aa3b10107823 */ /* 0x000fe20000010017 */
[----:B------:R-:W-:Y:S01]  /*2380*/  ISETP.GE.U32.AND P1, PT, R13, 0x7f800000, PT ;  /* 0x7f8000000d00780c */ /* 0x000fe20003f26070 */
[----:B------:R-:W-:Y:S01]  /*2390*/  FMUL R29, R22, R25 ;  /* 0x00000019161d7220 */ /* 0x000fe20000400000 */
[----:B------:R-:W-:Y:S01]  /*23a0*/  FFMA.FTZ R48, R7, 1.1920928955078125e-07, R48 ;  /* 0x3400000007307823 */ /* 0x000fe20000010030 */
[----:B------:R-:W-:Y:S01]  /*23b0*/  FADD R49, R49, R16 ;  /* 0x0000001031317221 */ /* 0x000fe20000000000 */
[----:B------:R-:W-:-:S02]  /*23c0*/  IMAD R16, R4, UR5, RZ ;  /* 0x0000000504107c24 */ /* 0x000fc4000f8e02ff */
[----:B------:R-:W-:Y:S01]  /*23d0*/  FMUL R29, R22, R29 ;  /* 0x0000001d161d7220 */ /* 0x000fe20000400000 */
[----:B------:R-:W-:Y:S01]  /*23e0*/  USHF.L.U32 UR5, UR4, 0x1, URZ ;  /* 0x0000000104057899 */ /* 0x000fe2000800063f */
[----:B------:R-:W-:Y:S01]  /*23f0*/  LEA R44, R44, UR16, 0x4 ;  /* 0x000000102c2c7c11 */ /* 0x000fe2000f8e20ff */
[----:B------:R-:W-:Y:S02]  /*2400*/  IMAD R7, R2, 0x2, R3 ;  /* 0x0000000202077824 */ /* 0x000fe400078e0203 */
[----:B------:R-:W-:Y:S01]  /*2410*/  FFMA.FTZ R33, R22, 1.4426950216293334961, R29 ;  /* 0x3fb8aa3b16217823 */ /* 0x000fe2000001001d */
[----:B------:R-:W-:Y:S01]  /*2420*/  FSETP.NEU.AND P0, PT, R13, RZ, PT ;  /* 0x000000ff0d00720b */ /* 0x000fe20003f0d000 */
[----:B------:R-:W-:Y:S01]  /*2430*/  IMAD.HI R50, R16, 0x2, RZ ;  /* 0x0000000210327827 */ /* 0x000fe200078e02ff */
[----:B------:R-:W-:-:S03]  /*2440*/  F2FP.BF16.F32.PACK_AB R14, R14, R21 ;  /* 0x000000150e0e723e */ /* 0x000fc600000010ff */
[----:B------:R-:W-:Y:S01]  /*2450*/  FADD R48, R48, R33 ;  /* 0x0000002130307221 */ /* 0x000fe20000000000 */
[----:B------:R-:W-:Y:S01]  /*2460*/  LEA R17, R2, R7, 0x1 ;  /* 0x0000000702117211 */ /* 0x000fe200078e08ff */
[----:B------:R0:W-:Y:S01]  /*2470*/  STSM.16.M88.4 [R26], R8 ;  /* 0x000000081a007844 */ /* 0x0001e20000000200 */
[----:B------:R-:W-:-:S03]  /*2480*/  @P1 MOV R18, 0x7f800000 ;  /* 0x7f80000000121802 */ /* 0x000fc60000000f00 */
[C---:B------:R-:W-:Y:S01]  /*2490*/  IMAD R19, R2.reuse, 0x2, R17 ;  /* 0x0000000202137824 */ /* 0x040fe200078e0211 */
[----:B------:R-:W-:Y:S01]  /*24a0*/  F2FP.BF16.F32.PACK_AB R15, R15, R6 ;  /* 0x000000060f0f723e */ /* 0x000fe200000010ff */
[----:B------:R-:W-:Y:S01]  /*24b0*/  @P1 FFMA.FTZ R49, R13, R18, +INF ;  /* 0x7f8000000d311423 */ /* 0x000fe20000010012 */
[----:B------:R-:W-:Y:S02]  /*24c0*/  BAR.SYNC.DEFER_BLOCKING 0x0 ;  /* 0x0000000000007b1d */ /* 0x000fe40000010000 */
[----:B------:R-:W-:Y:S02]  /*24d0*/  LEA R23, R2, R19, 0x1 ;  /* 0x0000001302177211 */ /* 0x000fe400078e08ff */
[----:B------:R-:W-:Y:S02]  /*24e0*/  FSETP.NEU.AND P1, PT, R12, RZ, PT ;  /* 0x000000ff0c00720b */ /* 0x000fe40003f2d000 */
[----:B------:R-:W-:Y:S01]  /*24f0*/  F2FP.BF16.F32.PACK_AB R13, R53, R28 ;  /* 0x0000001c350d723e */ /* 0x000fe200000010ff */
[----:B------:R-:W-:Y:S01]  /*2500*/  IMAD R25, R2, 0x2, R23 ;  /* 0x0000000202197824 */ /* 0x000fe200078e0217 */
[----:B------:R-:W-:-:S02]  /*2510*/  FSEL R49, R49, -INF , P0 ;  /* 0xff80000031317808 */ /* 0x000fc40000000000 */
[----:B0-----:R-:W-:Y:S01]  /*2520*/  @P2 MOV R11, 0x7f800000 ;  /* 0x7f800000000b2802 */ /* 0x001fe20000000f00 */
[----:B------:R-:W-:Y:S01]  /*2530*/  IMAD.SHL.U32 R9, R16, 0x2, RZ ;  /* 0x0000000210097824 */ /* 0x000fe200078e00ff */
[----:B------:R-:W-:Y:S01]  /*2540*/  LEA R27, R2, R25, 0x1 ;  /* 0x00000019021b7211 */ /* 0x000fe200078e08ff */
[----:B------:R-:W-:Y:S02]  /*2550*/  FFMA R20, R49, 0.69314718246459960938, R20 ;  /* 0x3f31721831147823 */ /* 0x000fe40000000014 */
[----:B------:R-:W-:Y:S01]  /*2560*/  @P2 FFMA.FTZ R48, R12, R11, +INF ;  /* 0x7f8000000c302423 */ /* 0x000fe2000001000b */
[----:B-1----:R-:W-:Y:S01]  /*2570*/  IADD3 R46, P2, P3, R9, UR5, R46 ;  /* 0x00000005092e7c10 */ /* 0x002fe2000fb5e02e */
[----:B------:R-:W-:Y:S01]  /*2580*/  IMAD R29, R2, 0x2, R27 ;  /* 0x00000002021d7824 */ /* 0x000fe200078e021b */
[----:B------:R-:W-:Y:S01]  /*2590*/  F2FP.BF16.F32.PACK_AB R12, R52, R39 ;  /* 0x00000027340c723e */ /* 0x000fe200000010ff */
[----:B------:R-:W-:Y:S01]  /*25a0*/  UIMAD.WIDE UR4, UR4, 0x2, URZ ;  /* 0x00000002040478a5 */ /* 0x000fe2000f8e023f */
[----:B------:R-:W-:-:S02]  /*25b0*/  LEA R6, P5, R7, R46, 0x1 ;  /* 0x0000002e07067211 */ /* 0x000fc400078a08ff */
[----:B------:R-:W-:Y:S02]  /*25c0*/  LEA R31, R2, R29, 0x1 ;  /* 0x0000001d021f7211 */ /* 0x000fe400078e08ff */
[-C--:B------:R-:W-:Y:S01]  /*25d0*/  LEA R18, P4, R19, R46.reuse, 0x1 ;  /* 0x0000002e13127211 */ /* 0x080fe200078808ff */
[----:B------:R-:W0:Y:S01]  /*25e0*/  LDS.128 R8, [R44] ;  /* 0x000000002c087984 */ /* 0x000e220000000c00 */
[----:B------:R-:W-:Y:S01]  /*25f0*/  IADD3.X R50, R50, UR5, R47, P2, P3 ;  /* 0x0000000532327c10 */ /* 0x000fe200097e642f */
[C---:B------:R-:W-:Y:S01]  /*2600*/  IMAD R35, R2.reuse, 0x2, R31 ;  /* 0x0000000202237824 */ /* 0x040fe200078e021f */
[----:B------:R-:W-:Y:S01]  /*2610*/  BAR.SYNC.DEFER_BLOCKING 0x0 ;  /* 0x0000000000007b1d */ /* 0x000fe20000010000 */
[-C--:B------:R-:W-:Y:S02]  /*2620*/  LEA R22, P3, R23, R46.reuse, 0x1 ;  /* 0x0000002e17167211 */ /* 0x080fe400078608ff */
[----:B------:R-:W-:Y:S01]  /*2630*/  IMAD R37, R2, 0x2, R35 ;  /* 0x0000000202257824 */ /* 0x000fe200078e0223 */
[----:B------:R-:W-:-:S02]  /*2640*/  LEA R16, P2, R17, R46, 0x1 ;  /* 0x0000002e11107211 */ /* 0x000fc400078408ff */
[-C--:B------:R-:W-:Y:S01]  /*2650*/  LEA.HI.X.SX32 R23, R23, R50.reuse, 0x1, P3 ;  /* 0x0000003217177211 */ /* 0x080fe200018f0eff */
[----:B------:R-:W-:Y:S01]  /*2660*/  ULDC UR4, c[0x0][0x27c] ;  /* 0x00009f0000047ab9 */ /* 0x000fe20000000800 */
[C---:B------:R-:W-:Y:S01]  /*2670*/  LEA R33, R2.reuse, R37, 0x1 ;  /* 0x0000002502217211 */ /* 0x040fe200078e08ff */
[----:B------:R-:W-:Y:S01]  /*2680*/  UIMAD UR4, UR7, UR4, URZ ;  /* 0x00000004070472a4 */ /* 0x000fe2000f8e023f */
[----:B------:R-:W-:Y:S02]  /*2690*/  LEA.HI.X.SX32 R7, R7, R50, 0x1, P5 ;  /* 0x0000003207077211 */ /* 0x000fe400028f0eff */
[----:B------:R-:W-:Y:S01]  /*26a0*/  LEA R34, P3, R35, R46, 0x1 ;  /* 0x0000002e23227211 */ /* 0x000fe200078608ff */
[C---:B------:R-:W-:Y:S01]  /*26b0*/  IMAD R41, R2.reuse, 0x2, R33 ;  /* 0x0000000202297824 */ /* 0x040fe200078e0221 */
[-C--:B------:R-:W-:Y:S01]  /*26c0*/  LEA.HI.X.SX32 R17, R17, R50.reuse, 0x1, P2 ;  /* 0x0000003211117211 */ /* 0x080fe200010f0eff */
[----:B------:R-:W-:Y:S01]  /*26d0*/  USHF.L.U32 UR6, UR4, 0x2, URZ ;  /* 0x0000000204067899 */ /* 0x000fe2000800063f */
[----:B------:R-:W-:Y:S01]  /*26e0*/  LEA.HI.X.SX32 R35, R35, R50, 0x1, P3 ;  /* 0x0000003223237211 */ /* 0x000fe200018f0eff */
[----:B------:R-:W-:Y:S01]  /*26f0*/  UIMAD.WIDE UR4, UR4, 0x4, URZ ;  /* 0x00000004040478a5 */ /* 0x000fe2000f8e023f */
[----:B------:R-:W-:-:S02]  /*2700*/  LEA R43, R2, R41, 0x1 ;  /* 0x00000029022b7211 */ /* 0x000fc400078e08ff */
[----:B------:R-:W-:Y:S02]  /*2710*/  LEA R28, P2, R29, R46, 0x1 ;  /* 0x0000002e1d1c7211 */ /* 0x000fe400078408ff */
[----:B------:R-:W-:Y:S01]  /*2720*/  LEA.HI.X.SX32 R19, R19, R50, 0x1, P4 ;  /* 0x0000003213137211 */ /* 0x000fe200020f0eff */
[C---:B------:R-:W-:Y:S01]  /*2730*/  IMAD R21, R2.reuse, 0x2, R43 ;  /* 0x0000000202157824 */ /* 0x040fe200078e022b */
[----:B------:R-:W-:Y:S01]  /*2740*/  LEA R30, P4, R31, R46, 0x1 ;  /* 0x0000002e1f1e7211 */ /* 0x000fe200078808ff */
[----:B------:R1:W-:Y:S01]  /*2750*/  STSM.16.M88.4 [R26], R12 ;  /* 0x0000000c1a007844 */ /* 0x0003e20000000200 */
[----:B------:R-:W-:Y:S02]  /*2760*/  LEA.HI.X.SX32 R29, R29, R50, 0x1, P2 ;  /* 0x000000321d1d7211 */ /* 0x000fe400010f0eff */
[----:B------:R-:W-:Y:S01]  /*2770*/  LEA R47, R2, R21, 0x1 ;  /* 0x00000015022f7211 */ /* 0x000fe200078e08ff */
[----:B------:R-:W-:Y:S01]  /*2780*/  BAR.SYNC.DEFER_BLOCKING 0x0 ;  /* 0x0000000000007b1d */ /* 0x000fe20000010000 */
[----:B------:R-:W-:-:S02]  /*2790*/  LEA R2, P6, R3, R46, 0x1 ;  /* 0x0000002e03027211 */ /* 0x000fc400078c08ff */
[----:B------:R-:W-:Y:S02]  /*27a0*/  LEA R40, P2, R41, R46, 0x1 ;  /* 0x0000002e29287211 */ /* 0x000fe400078408ff */
[----:B------:R-:W-:Y:S02]  /*27b0*/  LEA.HI.X.SX32 R3, R3, R50, 0x1, P6 ;  /* 0x0000003203037211 */ /* 0x000fe400030f0eff */
[----:B------:R-:W-:Y:S02]  /*27c0*/  LEA R24, P6, R25, R46, 0x1 ;  /* 0x0000002e19187211 */ /* 0x000fe400078c08ff */
[-C--:B------:R-:W-:Y:S02]  /*27d0*/  LEA.HI.X.SX32 R31, R31, R50.reuse, 0x1, P4 ;  /* 0x000000321f1f7211 */ /* 0x080fe400020f0eff */
[----:B------:R-:W-:Y:S02]  /*27e0*/  LEA.HI.X.SX32 R25, R25, R50, 0x1, P6 ;  /* 0x0000003219197211 */ /* 0x000fe400030f0eff */
[----:B-1----:R-:W-:-:S02]  /*27f0*/  LEA R26, P5, R27, R46, 0x1 ;  /* 0x0000002e1b1a7211 */ /* 0x002fc400078a08ff */
[----:B------:R-:W-:Y:S02]  /*2800*/  LEA R36, P6, R37, R46, 0x1 ;  /* 0x0000002e25247211 */ /* 0x000fe400078c08ff */
[----:B------:R-:W-:Y:S02]  /*2810*/  LEA.HI.X.SX32 R27, R27, R50, 0x1, P5 ;  /* 0x000000321b1b7211 */ /* 0x000fe400028f0eff */
[-C--:B------:R-:W-:Y:S02]  /*2820*/  LEA R38, P5, R33, R46.reuse, 0x1 ;  /* 0x0000002e21267211 */ /* 0x080fe400078a08ff */
[----:B------:R-:W-:Y:S02]  /*2830*/  LEA R42, P4, R43, R46, 0x1 ;  /* 0x0000002e2b2a7211 */ /* 0x000fe400078808ff */
[----:B------:R-:W-:Y:S01]  /*2840*/  LEA.HI.X.SX32 R39, R33, R50, 0x1, P5 ;  /* 0x0000003221277211 */ /* 0x000fe200028f0eff */
[----:B------:R1:W2:Y:S01]  /*2850*/  LDS.128 R12, [R44] ;  /* 0x000000002c0c7984 */ /* 0x0002a20000000c00 */
[----:B0-----:R-:W-:-:S02]  /*2860*/  PRMT R33, R11, 0x7632, R33 ;  /* 0x000076320b217816 */ /* 0x001fc40000000021 */
[-C--:B------:R-:W-:Y:S01]  /*2870*/  LEA.HI.X.SX32 R37, R37, R50.reuse, 0x1, P6 ;  /* 0x0000003225257211 */ /* 0x080fe200030f0eff */
[----:B------:R0:W-:Y:S01]  /*2880*/  STG.E.U16 desc[UR24][R2.64], R8 ;  /* 0x0000000802007986 */ /* 0x0001e2000c101518 */
[-C--:B------:R-:W-:Y:S02]  /*2890*/  LEA.HI.X.SX32 R41, R41, R50.reuse, 0x1, P2 ;  /* 0x0000003229297211 */ /* 0x080fe400010f0eff */
[----:B------:R-:W-:Y:S01]  /*28a0*/  LEA.HI.X.SX32 R43, R43, R50, 0x1, P4 ;  /* 0x000000322b2b7211 */ /* 0x000fe200020f0eff */
[----:B------:R3:W-:Y:S01]  /*28b0*/  STG.E.U16 desc[UR24][R6.64], R9 ;  /* 0x0000000906007986 */ /* 0x0007e2000c101518 */
[-C--:B-1----:R-:W-:Y:S02]  /*28c0*/  LEA R44, P3, R21, R46.reuse, 0x1 ;  /* 0x0000002e152c7211 */ /* 0x082fe400078608ff */
[----:B------:R-:W-:Y:S01]  /*28d0*/  LEA R46, P6, R47, R46, 0x1 ;  /* 0x0000002e2f2e7211 */ /* 0x000fe200078c08ff */
[----:B------:R1:W-:Y:S01]  /*28e0*/  STG.E.U16 desc[UR24][R16.64], R10 ;  /* 0x0000000a10007986 */ /* 0x0003e2000c101518 */
[----:B------:R-:W-:-:S02]  /*28f0*/  LEA.HI.X.SX32 R45, R21, R50, 0x1, P3 ;  /* 0x00000032152d7211 */ /* 0x000fc400018f0eff */
[----:B------:R-:W-:Y:S01]  /*2900*/  PRMT R21, R10, 0x7632, R21 ;  /* 0x000076320a157816 */ /* 0x000fe20000000015 */
[----:B------:R-:W-:Y:S01]  /*2910*/  STG.E.U16 desc[UR24][R18.64], R11 ;  /* 0x0000000b12007986 */ /* 0x000fe2000c101518 */
[----:B0-----:R-:W-:Y:S02]  /*2920*/  PRMT R3, R8, 0x7632, R3 ;  /* 0x0000763208037816 */ /* 0x001fe40000000003 */
[----:B------:R-:W-:Y:S01]  /*2930*/  LEA.HI.X.SX32 R47, R47, R50, 0x1, P6 ;  /* 0x000000322f2f7211 */ /* 0x000fe200030f0eff */
[----:B---3--:R-:W0:Y:S01]  /*2940*/  LDC.64 R6, c[0x0][0x230] ;  /* 0x00008c00ff067b82 */ /* 0x008e220000000a00 */
[C---:B------:R-:W-:Y:S01]  /*2950*/  LOP3.LUT P2, RZ, R5.reuse, 0x80, RZ, 0xc0, !PT ;  /* 0x0000008005ff7812 */ /* 0x040fe2000784c0ff */
[----:B------:R3:W-:Y:S01]  /*2960*/  STG.E.U16 desc[UR24][R22.64], R3 ;  /* 0x0000000316007986 */ /* 0x0007e2000c101518 */
[----:B------:R-:W-:Y:S01]  /*2970*/  IMAD.SHL.U32 R5, R5, 0x2, RZ ;  /* 0x0000000205057824 */ /* 0x000fe200078e00ff */
[----:B-1----:R-:W-:-:S04]  /*2980*/  PRMT R17, R9, 0x7632, R17 ;  /* 0x0000763209117816 */ /* 0x002fc80000000011 */
[----:B------:R-:W-:Y:S01]  /*2990*/  LOP3.LUT R5, R5, 0x1f8, RZ, 0xc0, !PT ;  /* 0x000001f805057812 */ /* 0x000fe200078ec0ff */
[----:B------:R-:W-:Y:S04]  /*29a0*/  STG.E.U16 desc[UR24][R24.64], R17 ;  /* 0x0000001118007986 */ /* 0x000fe8000c101518 */
[----:B------:R1:W-:Y:S01]  /*29b0*/  STG.E.U16 desc[UR24][R26.64], R21 ;  /* 0x000000151a007986 */ /* 0x0003e2000c101518 */
[----:B---3--:R-:W-:-:S03]  /*29c0*/  FSEL R3, R48, -INF , P1 ;  /* 0xff80000030037808 */ /* 0x008fc60000800000 */
[----:B------:R-:W-:Y:S01]  /*29d0*/  STG.E.U16 desc[UR24][R28.64], R33 ;  /* 0x000000211c007986 */ /* 0x000fe2000c101518 */
[----:B--2---:R-:W-:-:S03]  /*29e0*/  PRMT R2, R12, 0x7632, R2 ;  /* 0x000076320c027816 */ /* 0x004fc60000000002 */
[----:B------:R-:W-:Y:S01]  /*29f0*/  STG.E.U16 desc[UR24][R30.64], R12 ;  /* 0x0000000c1e007986 */ /* 0x000fe2000c101518 */
[----:B------:R-:W-:Y:S02]  /*2a00*/  PRMT R8, R13, 0x7632, R8 ;  /* 0x000076320d087816 */ /* 0x000fe40000000008 */
[----:B------:R-:W-:Y:S01]  /*2a10*/  PRMT R9, R14, 0x7632, R9 ;  /* 0x000076320e097816 */ /* 0x000fe20000000009 */
[----:B------:R-:W-:Y:S01]  /*2a20*/  STG.E.U16 desc[UR24][R34.64], R13 ;  /* 0x0000000d22007986 */ /* 0x000fe2000c101518 */
[----:B------:R-:W-:Y:S01]  /*2a30*/  PRMT R23, R15, 0x7632, R23 ;  /* 0x000076320f177816 */ /* 0x000fe20000000017 */
[----:B-1----:R-:W-:Y:S01]  /*2a40*/  FFMA R21, R3, 0.69314718246459960938, R32 ;  /* 0x3f31721803157823 */ /* 0x002fe20000000020 */
[C---:B------:R-:W-:Y:S01]  /*2a50*/  SHF.L.U32 R3, R4.reuse, 0x2, RZ ;  /* 0x0000000204037819 */ /* 0x040fe200000006ff */
[----:B------:R-:W-:Y:S01]  /*2a60*/  STG.E.U16 desc[UR24][R36.64], R14 ;  /* 0x0000000e24007986 */ /* 0x000fe2000c101518 */
[----:B------:R-:W-:-:S03]  /*2a70*/  IMAD.HI R4, R4, 0x4, RZ ;  /* 0x0000000404047827 */ /* 0x000fc600078e02ff */
[----:B------:R-:W-:Y:S04]  /*2a80*/  STG.E.U16 desc[UR24][R38.64], R15 ;  /* 0x0000000f26007986 */ /* 0x000fe8000c101518 */
[----:B------:R0:W-:Y:S04]  /*2a90*/  STG.E.U16 desc[UR24][R40.64], R2 ;  /* 0x0000000228007986 */ /* 0x0001e8000c101518 */
[----:B------:R1:W-:Y:S04]  /*2aa0*/  STG.E.U16 desc[UR24][R42.64], R8 ;  /* 0x000000082a007986 */ /* 0x0003e8000c101518 */
[----:B------:R1:W-:Y:S04]  /*2ab0*/  STG.E.U16 desc[UR24][R44.64], R9 ;  /* 0x000000092c007986 */ /* 0x0003e8000c101518 */
[----:B------:R1:W-:Y:S01]  /*2ac0*/  STG.E.U16 desc[UR24][R46.64], R23 ;  /* 0x000000172e007986 */ /* 0x0003e2000c101518 */
[----:B------:R-:W-:Y:S01]  /*2ad0*/  BAR.SYNC.DEFER_BLOCKING 0x0 ;  /* 0x0000000000007b1d */ /* 0x000fe20000010000 */
[----:B0-----:R-:W-:-:S04]  /*2ae0*/  IADD3 R2, P0, P1, R3, UR6, R6 ;  /* 0x0000000603027c10 */ /* 0x001fc8000f91e006 */
[----:B------:R-:W-:Y:S01]  /*2af0*/  IADD3.X R3, R4, UR5, R7, P0, P1 ;  /* 0x0000000504037c10 */ /* 0x000fe200087e2407 */
[----:B------:R1:W-:Y:S02]  /*2b00*/  STS.64 [R5+UR16], R20 ;  /* 0x0000001405007988 */ /* 0x0003e40008000a10 */
[----:B------:R-:W-:Y:S06]  /*2b10*/  BAR.SYNC.DEFER_BLOCKING 0x0 ;  /* 0x0000000000007b1d */ /* 0x000fec0000010000 */
[----:B------:R-:W-:Y:S05]  /*2b20*/  @P2 EXIT ;  /* 0x000000000000294d */ /* 0x000fea0003800000 */
[----:B-1----:R-:W0:Y:S04]  /*2b30*/  LDS R5, [R0] ;  /* 0x0000000000057984 */ /* 0x002e280000000800 */
[----:B0-----:R-:W-:Y:S01]  /*2b40*/  STG.E desc[UR24][R2.64], R5 ;  /* 0x0000000502007986 */ /* 0x001fe2000c101918 */
[----:B------:R-:W-:Y:S05]  /*2b50*/  EXIT ;  /* 0x000000000000794d */ /* 0x000fea0003800000 */
.L_x_2:
[----:B------:R-:W-:-:S00]  /*2b60*/  BRA `(.L_x_2) ;  /* 0xfffffffc00fc7947 */ /* 0x000fc0000383ffff */
[----:B------:R-:W-:-:S00]  /*2b70*/  NOP ;  /* 0x0000000000007918 */ /* 0x000fc00000000000 */
        /* <DEDUP_REMOVED lines=8> */
.L_x_3:


//--------------------- .nv.global.init           --------------------------
	.section	.nv.global.init,"aw",@progbits
.nv.global.init:
	.type		_$_str,@object
	.size		_$_str,(.L_0 - _$_str)
_$_str:
        /*0000*/ 	.byte	0x5f, 0x5f, 0x43, 0x55, 0x44, 0x41, 0x5f, 0x46, 0x54, 0x5a, 0x00
.L_0:


//--------------------- .nv.shared.attn_fwd       --------------------------
	.section	.nv.shared.attn_fwd,"aw",@nobits
	.sectionflags	@""
	.align	16
	.zero		1024


//--------------------- .nv.shared.reserved.0     --------------------------
	.section	.nv.shared.reserved.0,"aw",@nobits
	.weak		__nv_reservedSMEM_offset_0_alias
	.size		__nv_reservedSMEM_offset_0_alias, 0, 0
	.other		__nv_reservedSMEM_offset_0_alias,@"STO_CUDA_RESERVED_SHARED STV_DEFAULT"
__nv_reservedSMEM_offset_0_alias:
	.zero		0


//--------------------- .nv.constant0.attn_fwd    --------------------------
	.section	.nv.constant0.attn_fwd,"a",@progbits
	.sectionflags	@""
	.align	4
.nv.constant0.attn_fwd:
	.zero		664


//--------------------- SYMBOLS --------------------------

	.type		.nv.reservedSmem.offset0,@object
	.size		.nv.reservedSmem.offset0,0x4
